	.target	sm_86

	.elftype	@"ET_EXEC"


//--------------------- .note.nv.tkinfo           --------------------------
	.section	.note.nv.tkinfo,"",@"SHT_NOTE"
	.sectionflags	@"SHF_NOTE_NV_TKINFO"
	.tkinfo
        /*0018*/ 	.word	0x00000002
        /*0030*/ 	.string	""
        /*0030*/ 	.string	"ptxas"
        /*0030*/ 	.string	"Cuda compilation tools, release 13.1, V13.1.80"
        /*0030*/ 	.string	"Build cuda_13.1.r13.1/compiler.36836380_0"
        /*0030*/ 	.string	"-v  -arch sm_86 "



//--------------------- .note.nv.cuinfo           --------------------------
	.section	.note.nv.cuinfo,"",@"SHT_NOTE"
	.sectionflags	@"SHF_NOTE_NV_CUINFO"
        /*0018*/ 	.short	0x0002
        /*001a*/ 	.short	0x0050
        /*001c*/ 	.short	0x0083
	.zero		2


//--------------------- .nv.info                  --------------------------
	.section	.nv.info,"",@"SHT_CUDA_INFO"
	.align	4


	//----- nvinfo : EIATTR_REGCOUNT
	.align		4
        /*0000*/ 	.byte	0x04, 0x2f
        /*0002*/ 	.short	(.L_1 - .L_0)
	.align		4
.L_0:
        /*0004*/ 	.word	index@(gemm_mma_kernel)
        /*0008*/ 	.word	0x0000006f


	//----- nvinfo : EIATTR_FRAME_SIZE
	.align		4
.L_1:
        /*000c*/ 	.byte	0x04, 0x11
        /*000e*/ 	.short	(.L_3 - .L_2)
	.align		4
.L_2:
        /*0010*/ 	.word	index@(gemm_mma_kernel)
        /*0014*/ 	.word	0x00000000


	//----- nvinfo : EIATTR_MIN_STACK_SIZE
	.align		4
.L_3:
        /*0018*/ 	.byte	0x04, 0x12
        /*001a*/ 	.short	(.L_5 - .L_4)
	.align		4
.L_4:
        /*001c*/ 	.word	index@(gemm_mma_kernel)
        /*0020*/ 	.word	0x00000000
.L_5:


//--------------------- .nv.info.gemm_mma_kernel  --------------------------
	.section	.nv.info.gemm_mma_kernel,"",@"SHT_CUDA_INFO"
	.sectionflags	@""
	.align	4


	//----- nvinfo : EIATTR_CUDA_API_VERSION
	.align		4
        /*0000*/ 	.byte	0x04, 0x37
        /*0002*/ 	.short	(.L_7 - .L_6)
.L_6:
        /*0004*/ 	.word	0x00000083


	//----- nvinfo : EIATTR_SW2861232_WAR
	.align		4
.L_7:
        /*0008*/ 	.byte	0x01, 0x35
	.zero		2


	//----- nvinfo : EIATTR_PARAM_CBANK
	.align		4
        /*000c*/ 	.byte	0x04, 0x0a
        /*000e*/ 	.short	(.L_9 - .L_8)
	.align		4
.L_8:
        /*0010*/ 	.word	index@(.nv.constant0.gemm_mma_kernel)
        /*0014*/ 	.short	0x0160
        /*0016*/ 	.short	0x0024


	//----- nvinfo : EIATTR_CBANK_PARAM_SIZE
	.align		4
.L_9:
        /*0018*/ 	.byte	0x03, 0x19
        /*001a*/ 	.short	0x0024


	//----- nvinfo : EIATTR_KPARAM_INFO
	.align		4
        /*001c*/ 	.byte	0x04, 0x17
        /*001e*/ 	.short	(.L_11 - .L_10)
.L_10:
        /*0020*/ 	.word	0x00000000
        /*0024*/ 	.short	0x0005
        /*0026*/ 	.short	0x0020
        /*0028*/ 	.byte	0x00, 0xf0, 0x11, 0x00


	//----- nvinfo : EIATTR_KPARAM_INFO
	.align		4
.L_11:
        /*002c*/ 	.byte	0x04, 0x17
        /*002e*/ 	.short	(.L_13 - .L_12)
.L_12:
        /*0030*/ 	.word	0x00000000
        /*0034*/ 	.short	0x0004
        /*0036*/ 	.short	0x001c
        /*0038*/ 	.byte	0x00, 0xf0, 0x11, 0x00


	//----- nvinfo : EIATTR_KPARAM_INFO
	.align		4
.L_13:
        /*003c*/ 	.byte	0x04, 0x17
        /*003e*/ 	.short	(.L_15 - .L_14)
.L_14:
        /*0040*/ 	.word	0x00000000
        /*0044*/ 	.short	0x0003
        /*0046*/ 	.short	0x0018
        /*0048*/ 	.byte	0x00, 0xf0, 0x11, 0x00


	//----- nvinfo : EIATTR_KPARAM_INFO
	.align		4
.L_15:
        /*004c*/ 	.byte	0x04, 0x17
        /*004e*/ 	.short	(.L_17 - .L_16)
.L_16:
        /*0050*/ 	.word	0x00000000
        /*0054*/ 	.short	0x0002
        /*0056*/ 	.short	0x0010
        /*0058*/ 	.byte	0x00, 0xf0, 0x21, 0x00


	//----- nvinfo : EIATTR_KPARAM_INFO
	.align		4
.L_17:
        /*005c*/ 	.byte	0x04, 0x17
        /*005e*/ 	.short	(.L_19 - .L_18)
.L_18:
        /*0060*/ 	.word	0x00000000
        /*0064*/ 	.short	0x0001
        /*0066*/ 	.short	0x0008
        /*0068*/ 	.byte	0x00, 0xf0, 0x21, 0x00


	//----- nvinfo : EIATTR_KPARAM_INFO
	.align		4
.L_19:
        /*006c*/ 	.byte	0x04, 0x17
        /*006e*/ 	.short	(.L_21 - .L_20)
.L_20:
        /*0070*/ 	.word	0x00000000
        /*0074*/ 	.short	0x0000
        /*0076*/ 	.short	0x0000
        /*0078*/ 	.byte	0x00, 0xf0, 0x21, 0x00


	//----- nvinfo : EIATTR_WMMA_USED
	.align		4
.L_21:
        /*007c*/ 	.byte	0x01, 0x2b
	.zero		2


	//----- nvinfo : EIATTR_MAXREG_COUNT
	.align		4
        /*0080*/ 	.byte	0x03, 0x1b
        /*0082*/ 	.short	0x00ff


	//----- nvinfo : EIATTR_NUM_BARRIERS
	.align		4
        /*0084*/ 	.byte	0x02, 0x4c
        /*0086*/ 	.byte	0x01
	.zero		1


	//----- nvinfo : EIATTR_MERCURY_ISA_VERSION
	.align		4
        /*0088*/ 	.byte	0x03, 0x5f
        /*008a*/ 	.short	0x0000


	//----- nvinfo : EIATTR_INSTR_REG_MAP
	.align		4
        /*008c*/ 	.byte	0x04, 0x40
        /*008e*/ 	.short	(.L_23 - .L_22)
.L_22:
        /*0090*/ 	.word	0x00000440
        /*0094*/ 	.byte	0x02
        /*0095*/ 	.byte	0x02
        /*0096*/ 	.short	0x0005
        /*0098*/ 	.word	0xffffffff
        /*009c*/ 	.byte	0xf0, 0x1a, 0x00, 0x00, 0x02, 0x02, 0x1e, 0x00, 0xff, 0xff, 0xff, 0xff


	//----- nvinfo : EIATTR_MBARRIER_INSTR_OFFSETS
	.align		4
.L_23:
        /*00a8*/ 	.byte	0x04, 0x39
        /*00aa*/ 	.short	(.L_25 - .L_24)


	//   ....[0]....
.L_24:
        /*00ac*/ 	.word	0x00000080
        /*00b0*/ 	.word	0x000000ff
        /*00b4*/ 	.word	0x00000000
        /*00b8*/ 	.short	0x0100
        /*00ba*/ 	.byte	0x3f
	.zero		1


	//   ....[1]....
        /*00bc*/ 	.word	0x00000090
        /*00c0*/ 	.word	0x000000ff
        /*00c4*/ 	.word	0x00000008
        /*00c8*/ 	.short	0x0100
        /*00ca*/ 	.byte	0x3f
	.zero		1


	//   ....[2]....
        /*00cc*/ 	.word	0x000000a0
        /*00d0*/ 	.word	0x000000ff
        /*00d4*/ 	.word	0x00000010
        /*00d8*/ 	.short	0x0100
        /*00da*/ 	.byte	0x3f
	.zero		1


	//   ....[3]....
        /*00dc*/ 	.word	0x000000b0
        /*00e0*/ 	.word	0x000000ff
        /*00e4*/ 	.word	0x00000018
        /*00e8*/ 	.short	0x0100
        /*00ea*/ 	.byte	0x3f
	.zero		1


	//   ....[4]....
        /*00ec*/ 	.word	0x000000c0
        /*00f0*/ 	.word	0x000000ff
        /*00f4*/ 	.word	0x00000020
        /*00f8*/ 	.short	0x0100
        /*00fa*/ 	.byte	0x3f
	.zero		1


	//   ....[5]....
        /*00fc*/ 	.word	0x000000d0
        /*0100*/ 	.word	0x000000ff
        /*0104*/ 	.word	0x00000028
        /*0108*/ 	.short	0x0100
        /*010a*/ 	.byte	0x3f
	.zero		1


	//   ....[6]....
        /*010c*/ 	.word	0x00000440
        /*0110*/ 	.word	0x00000062
        /*0114*/ 	.word	0x00000004
        /*0118*/ 	.short	0x0105
        /*011a*/ 	.byte	0x3f
	.zero		1


	//   ....[7]....
        /*011c*/ 	.word	0x00000a90
        /*0120*/ 	.word	0x00000062
        /*0124*/ 	.word	0x00000018
        /*0128*/ 	.short	0x0101
        /*012a*/ 	.byte	0x3f
	.zero		1


	//   ....[8]....
        /*012c*/ 	.word	0x00001af0
        /*0130*/ 	.word	0x0000001f
        /*0134*/ 	.word	0x00000004
        /*0138*/ 	.short	0x0105
        /*013a*/ 	.byte	0x3f
	.zero		1


	//   ....[9]....
        /*013c*/ 	.word	0x000030b0
        /*0140*/ 	.word	0x0000001c
        /*0144*/ 	.word	0x00000000
        /*0148*/ 	.short	0x0101
        /*014a*/ 	.byte	0x3f
	.zero		1


	//----- nvinfo : EIATTR_NUM_MBARRIERS
	.align		4
.L_25:
        /*014c*/ 	.byte	0x03, 0x38
        /*014e*/ 	.short	0x0006


	//----- nvinfo : EIATTR_EXIT_INSTR_OFFSETS
	.align		4
        /*0150*/ 	.byte	0x04, 0x1c
        /*0152*/ 	.short	(.L_27 - .L_26)


	//   ....[0]....
.L_26:
        /*0154*/ 	.word	0x000014f0


	//   ....[1]....
        /*0158*/ 	.word	0x00001620


	//   ....[2]....
        /*015c*/ 	.word	0x00001650


	//   ....[3]....
        /*0160*/ 	.word	0x000030f0


	//----- nvinfo : EIATTR_MAX_THREADS
	.align		4
.L_27:
        /*0164*/ 	.byte	0x04, 0x05
        /*0166*/ 	.short	(.L_29 - .L_28)
.L_28:
        /*0168*/ 	.word	0x000000a0
        /*016c*/ 	.word	0x00000001
        /*0170*/ 	.word	0x00000001


	//----- nvinfo : EIATTR_CRS_STACK_SIZE
	.align		4
.L_29:
        /*0174*/ 	.byte	0x04, 0x1e
        /*0176*/ 	.short	(.L_31 - .L_30)
.L_30:
        /*0178*/ 	.word	0x00000000
.L_31:


//--------------------- .nv.callgraph             --------------------------
	.section	.nv.callgraph,"",@"SHT_CUDA_CALLGRAPH"
	.align	4
	.sectionentsize	8
	.align		4
        /*0000*/ 	.word	0x00000000
	.align		4
        /*0004*/ 	.word	0xffffffff
	.align		4
        /*0008*/ 	.word	0x00000000
	.align		4
        /*000c*/ 	.word	0xfffffffe
	.align		4
        /*0010*/ 	.word	0x00000000
	.align		4
        /*0014*/ 	.word	0xfffffffd
	.align		4
        /*0018*/ 	.word	0x00000000
	.align		4
        /*001c*/ 	.word	0xfffffffc


//--------------------- .nv.rel.action            --------------------------
	.section	.nv.rel.action,"",@"SHT_CUDA_RELOCINFO"
	.align	8
	.sectionentsize	8
        /*0000*/ 	.byte	0x73, 0x00, 0x00, 0x00, 0x00, 0x00, 0x00, 0x00, 0x00, 0x00, 0x00, 0x11, 0x25, 0x00, 0x05, 0x36


//--------------------- .nv.constant0.gemm_mma_kernel --------------------------
	.section	.nv.constant0.gemm_mma_kernel,"a",@progbits
	.sectionflags	@""
	.align	4
.nv.constant0.gemm_mma_kernel:
	.zero		388


//--------------------- .text.gemm_mma_kernel     --------------------------
	.section	.text.gemm_mma_kernel,"ax",@progbits
	.sectioninfo	@"SHI_REGISTERS=111"
	.align	128
        .global         gemm_mma_kernel
        .type           gemm_mma_kernel,@function
        .size           gemm_mma_kernel,(.L_x_39 - gemm_mma_kernel)
        .other          gemm_mma_kernel,@"STO_CUDA_ENTRY STV_DEFAULT"
gemm_mma_kernel:
.text.gemm_mma_kernel:
[----:B------:R-:W-:Y:S02]  /*0000*/  IMAD.MOV.U32 R1, RZ, RZ, c[0x0][0x28] ;  /* 0x00000a00ff017624 */ /* 0x000fe400078e00ff */
[----:B------:R-:W1:Y:S01]  /*0010*/  S2R R0, SR_TID.X ;  /* 0x0000000000007919 */ /* 0x000e620000002100 */
[----:B------:R-:W-:Y:S01]  /*0020*/  ULDC.64 UR4, c[0x0][0x118] ;  /* 0x0000460000047ab9 */ /* 0x000fe20000000a00 */
[----:B-1----:R-:W-:-:S13]  /*0030*/  ISETP.NE.AND P0, PT, R0, RZ, PT ;  /* 0x000000ff0000720c */ /* 0x002fda0003f05270 */
[----:B------:R-:W-:Y:S02]  /*0040*/  @!P0 IMAD.MOV.U32 R2, RZ, RZ, 0x3fffffe0 ;  /* 0x3fffffe0ff028424 */ /* 0x000fe400078e00ff */
[----:B------:R-:W-:Y:S02]  /*0050*/  @!P0 IMAD.MOV.U32 R3, RZ, RZ, 0x7fffffe0 ;  /* 0x7fffffe0ff038424 */ /* 0x000fe400078e00ff */
[----:B------:R-:W-:Y:S02]  /*0060*/  @!P0 IMAD.MOV.U32 R4, RZ, RZ, 0x3fffff80 ;  /* 0x3fffff80ff048424 */ /* 0x000fe400078e00ff */
[----:B------:R-:W-:Y:S01]  /*0070*/  @!P0 IMAD.MOV.U32 R5, RZ, RZ, 0x7fffff80 ;  /* 0x7fffff80ff058424 */ /* 0x000fe200078e00ff */
[----:B------:R1:W-:Y:S04]  /*0080*/  @!P0 STS.64 [RZ], R2 ;  /* 0x00000002ff008388 */ /* 0x0003e80000000a00 */
[----:B------:R1:W-:Y:S04]  /*0090*/  @!P0 STS.64 [0x8], R2 ;  /* 0x00000802ff008388 */ /* 0x0003e80000000a00 */
[----:B------:R1:W-:Y:S04]  /*00a0*/  @!P0 STS.64 [0x10], R2 ;  /* 0x00001002ff008388 */ /* 0x0003e80000000a00 */
[----:B------:R1:W-:Y:S04]  /*00b0*/  @!P0 STS.64 [0x18], R4 ;  /* 0x00001804ff008388 */ /* 0x0003e80000000a00 */
[----:B------:R1:W-:Y:S04]  /*00c0*/  @!P0 STS.64 [0x20], R4 ;  /* 0x00002004ff008388 */ /* 0x0003e80000000a00 */
[----:B------:R1:W-:Y:S04]  /*00d0*/  @!P0 STS.64 [0x28], R4 ;  /* 0x00002804ff008388 */ /* 0x0003e80000000a00 */
[----:B------:R-:W-:Y:S01]  /*00e0*/  BAR.SYNC.DEFER_BLOCKING 0x0 ;  /* 0x0000000000007b1d */ /* 0x000fe20000010000 */
[----:B------:R-:W-:-:S13]  /*00f0*/  ISETP.GE.AND P0, PT, R0, 0x20, PT ;  /* 0x000000200000780c */ /* 0x000fda0003f06270 */
[----:B------:R-:W-:Y:S05]  /*0100*/  @!P0 BRA `(.L_x_0) ;  /* 0x0000152000008947 */ /* 0x000fea0003800000 */
[----:B-1----:R-:W-:Y:S01]  /*0110*/  IMAD.MOV.U32 R4, RZ, RZ, c[0x0][0x180] ;  /* 0x00006000ff047624 */ /* 0x002fe200078e00ff */
[----:B------:R-:W-:Y:S01]  /*0120*/  SHF.R.S32.HI R3, RZ, 0x1f, R0 ;  /* 0x0000001fff037819 */ /* 0x000fe20000011400 */
[----:B------:R-:W-:Y:S01]  /*0130*/  CS2R R96, SRZ ;  /* 0x0000000000607805 */ /* 0x000fe2000001ff00 */
[----:B------:R-:W-:Y:S01]  /*0140*/  CS2R R46, SRZ ;  /* 0x00000000002e7805 */ /* 0x000fe2000001ff00 */
[----:B------:R-:W-:Y:S01]  /*0150*/  CS2R R94, SRZ ;  /* 0x00000000005e7805 */ /* 0x000fe2000001ff00 */
[----:B------:R-:W-:Y:S01]  /*0160*/  ISETP.GE.AND P0, PT, R4, 0x1, PT ;  /* 0x000000010400780c */ /* 0x000fe20003f06270 */
[----:B------:R-:W-:Y:S01]  /*0170*/  CS2R R72, SRZ ;  /* 0x0000000000487805 */ /* 0x000fe2000001ff00 */
[----:B------:R-:W-:Y:S01]  /*0180*/  LEA.HI R99, R3, R0, RZ, 0x5 ;  /* 0x0000000003637211 */ /* 0x000fe200078f28ff */
[----:B------:R-:W-:Y:S01]  /*0190*/  CS2R R76, SRZ ;  /* 0x00000000004c7805 */ /* 0x000fe2000001ff00 */
        /* <DEDUP_REMOVED lines=11> */
[----:B------:R-:W-:Y:S01]  /*0250*/  LEA.HI.SX32 R99, R99, 0xffffffff, 0x1b ;  /* 0xffffffff63637811 */ /* 0x000fe200078fdaff */
[----:B------:R-:W-:Y:S05]  /*0260*/  @!P0 BRA `(.L_x_1) ;  /* 0x0000085000008947 */ /* 0x000fea0003800000 */
[----:B------:R-:W-:Y:S01]  /*0270*/  IADD3 R0, R4, 0x1f, RZ ;  /* 0x0000001f04007810 */ /* 0x000fe20007ffe0ff */
[----:B------:R-:W-:Y:S01]  /*0280*/  IMAD.MOV.U32 R101, RZ, RZ, RZ ;  /* 0x000000ffff657224 */ /* 0x000fe200078e00ff */
[----:B------:R-:W-:Y:S01]  /*0290*/  CS2R R86, SRZ ;  /* 0x0000000000567805 */ /* 0x000fe2000001ff00 */
[----:B------:R-:W-:Y:S01]  /*02a0*/  IMAD.MOV.U32 R88, RZ, RZ, RZ ;  /* 0x000000ffff587224 */ /* 0x000fe200078e00ff */
[----:B------:R-:W-:Y:S01]  /*02b0*/  SHF.R.S32.HI R3, RZ, 0x1f, R0 ;  /* 0x0000001fff037819 */ /* 0x000fe20000011400 */
[----:B------:R-:W-:Y:S01]  /*02c0*/  IMAD.MOV.U32 R84, RZ, RZ, RZ ;  /* 0x000000ffff547224 */ /* 0x000fe200078e00ff */
[----:B------:R-:W-:Y:S01]  /*02d0*/  CS2R R82, SRZ ;  /* 0x0000000000527805 */ /* 0x000fe2000001ff00 */
[----:B------:R-:W-:Y:S01]  /*02e0*/  IMAD.MOV.U32 R80, RZ, RZ, RZ ;  /* 0x000000ffff507224 */ /* 0x000fe200078e00ff */
[----:B------:R-:W-:Y:S01]  /*02f0*/  LEA.HI R0, R3, R0, RZ, 0x5 ;  /* 0x0000000003007211 */ /* 0x000fe200078f28ff */
[----:B------:R-:W-:Y:S01]  /*0300*/  CS2R R78, SRZ ;  /* 0x00000000004e7805 */ /* 0x000fe2000001ff00 */
[----:B------:R-:W-:Y:S01]  /*0310*/  IMAD.MOV.U32 R76, RZ, RZ, RZ ;  /* 0x000000ffff4c7224 */ /* 0x000fe200078e00ff */
        /* <DEDUP_REMOVED lines=9> */
[----:B------:R-:W-:-:S02]  /*03b0*/  SHF.R.S32.HI R0, RZ, 0x5, R0 ;  /* 0x00000005ff007819 */ /* 0x000fc40000011400 */
.L_x_4:
[----:B------:R-:W-:Y:S01]  /*03c0*/  IMAD.WIDE.U32 R4, R101, -0x55555555, RZ ;  /* 0xaaaaaaab65047825 */ /* 0x000fe200078e00ff */
[----:B------:R-:W-:Y:S01]  /*03d0*/  YIELD ;  /* 0x0000000000007946 */ /* 0x000fe20003800000 */
[----:B------:R-:W-:Y:S03]  /*03e0*/  BSSY B0, `(.L_x_2) ;  /* 0x000000b000007945 */ /* 0x000fe60003800000 */
[----:B------:R-:W-:-:S02]  /*03f0*/  SHF.R.U32.HI R6, RZ, 0x1, R5 ;  /* 0x00000001ff067819 */ /* 0x000fc40000011605 */
[----:B------:R-:W-:-:S03]  /*0400*/  SHF.L.U64.HI R4, R4, 0x1e, R5 ;  /* 0x0000001e04047819 */ /* 0x000fc60000010205 */
[----:B------:R-:W-:Y:S01]  /*0410*/  IMAD R40, R6, -0x3, R101 ;  /* 0xfffffffd06287824 */ /* 0x000fe200078e0265 */
[----:B------:R-:W-:-:S03]  /*0420*/  LOP3.LUT R5, R4, 0x80000000, RZ, 0xc, !PT ;  /* 0x8000000004057812 */ /* 0x000fc600078e0cff */
[----:B------:R-:W-:-:S05]  /*0430*/  IMAD.SHL.U32 R98, R40, 0x8, RZ ;  /* 0x0000000828627824 */ /* 0x000fca00078e00ff */
.L_x_3:
[----:B------:R-:W1:Y:S01]  /*0440*/  LDS R4, [R98+0x4] ;  /* 0x0000040062047984 */ /* 0x000e620000000800 */
[----:B------:R-:W-:Y:S01]  /*0450*/  YIELD ;  /* 0x0000000000007946 */ /* 0x000fe20003800000 */
[----:B-1----:R-:W-:Y:S02]  /*0460*/  LOP3.LUT P0, RZ, R4, 0x80000000, R5, 0x48, !PT ;  /* 0x8000000004ff7812 */ /* 0x002fe40007804805 */
[----:B------:R-:W-:Y:S11]  /*0470*/  NOP ;  /* 0x0000000000007918 */ /* 0x000ff60000000000 */
[----:B------:R-:W-:Y:S05]  /*0480*/  @!P0 BRA `(.L_x_3) ;  /* 0xffffffb000008947 */ /* 0x000fea000383ffff */
[----:B------:R-:W-:Y:S05]  /*0490*/  BSYNC B0 ;  /* 0x0000000000007941 */ /* 0x000fea0003800000 */
.L_x_2:
[----:B------:R-:W1:Y:S01]  /*04a0*/  S2R R6, SR_LANEID ;  /* 0x0000000000067919 */ /* 0x000e620000000000 */
[C---:B------:R-:W-:Y:S01]  /*04b0*/  IMAD R20, R40.reuse, 0x4, R99 ;  /* 0x0000000428147824 */ /* 0x040fe200078e0263 */
[----:B------:R-:W-:Y:S01]  /*04c0*/  WARPSYNC 0xffffffff ;  /* 0xffffffff00007948 */ /* 0x000fe20003800000 */
[----:B------:R-:W-:Y:S02]  /*04d0*/  IMAD.SHL.U32 R40, R40, 0x1000, RZ ;  /* 0x0000100028287824 */ /* 0x000fe400078e00ff */
[----:B------:R-:W-:-:S03]  /*04e0*/  IMAD.SHL.U32 R20, R20, 0x800, RZ ;  /* 0x0000080014147824 */ /* 0x000fc600078e00ff */
[----:B------:R-:W-:Y:S02]  /*04f0*/  IADD3 R12, R40, 0x60a0, RZ ;  /* 0x000060a0280c7810 */ /* 0x000fe40007ffe0ff */
[C---:B------:R-:W-:Y:S02]  /*0500*/  IADD3 R25, R20.reuse, 0xa0, RZ ;  /* 0x000000a014197810 */ /* 0x040fe40007ffe0ff */
[----:B------:R-:W-:Y:S02]  /*0510*/  IADD3 R29, R20, 0x4a0, RZ ;  /* 0x000004a0141d7810 */ /* 0x000fe40007ffe0ff */
[C---:B------:R-:W-:Y:S02]  /*0520*/  IADD3 R42, R40.reuse, 0x68c0, RZ ;  /* 0x000068c0282a7810 */ /* 0x040fe40007ffe0ff */
[----:B------:R-:W-:Y:S02]  /*0530*/  IADD3 R44, R40, 0x68e0, RZ ;  /* 0x000068e0282c7810 */ /* 0x000fe40007ffe0ff */
[----:B-1----:R-:W-:-:S02]  /*0540*/  SHF.R.U32.HI R4, RZ, 0x3, R6 ;  /* 0x00000003ff047819 */ /* 0x002fc40000011606 */
[----:B------:R-:W-:Y:S02]  /*0550*/  LOP3.LUT R5, R6, 0x7, RZ, 0xc0, !PT ;  /* 0x0000000706057812 */ /* 0x000fe400078ec0ff */
[----:B------:R-:W-:Y:S01]  /*0560*/  SHF.R.U32.HI R6, RZ, 0x4, R6 ;  /* 0x00000004ff067819 */ /* 0x000fe20000011606 */
[----:B------:R-:W-:-:S04]  /*0570*/  IMAD.SHL.U32 R4, R4, 0x8, RZ ;  /* 0x0000000804047824 */ /* 0x000fc800078e00ff */
[----:B------:R-:W-:Y:S01]  /*0580*/  IMAD.SHL.U32 R6, R6, 0x8, RZ ;  /* 0x0000000806067824 */ /* 0x000fe200078e00ff */
[----:B------:R-:W-:Y:S02]  /*0590*/  LOP3.LUT R5, R4, 0x8, R5, 0xe2, !PT ;  /* 0x0000000804057812 */ /* 0x000fe400078ee205 */
[----:B------:R-:W-:-:S03]  /*05a0*/  IADD3 R4, R40, 0x6080, RZ ;  /* 0x0000608028047810 */ /* 0x000fc60007ffe0ff */
[C-C-:B------:R-:W-:Y:S02]  /*05b0*/  IMAD R28, R5.reuse, 0x20, R6.reuse ;  /* 0x00000020051c7824 */ /* 0x140fe400078e0206 */
[----:B------:R-:W-:Y:S01]  /*05c0*/  IMAD R45, R5, 0x40, R6 ;  /* 0x00000040052d7824 */ /* 0x000fe200078e0206 */
[----:B------:R-:W-:Y:S01]  /*05d0*/  IADD3 R5, R20, 0x80, RZ ;  /* 0x0000008014057810 */ /* 0x000fe20007ffe0ff */
[C---:B------:R-:W-:Y:S02]  /*05e0*/  IMAD.U32 R56, R28.reuse, 0x2, R29 ;  /* 0x000000021c387824 */ /* 0x040fe400078e001d */
[C---:B------:R-:W-:Y:S02]  /*05f0*/  IMAD.U32 R13, R45.reuse, 0x2, R4 ;  /* 0x000000022d0d7824 */ /* 0x040fe400078e0004 */
[----:B------:R-:W-:Y:S02]  /*0600*/  IMAD.U32 R5, R28, 0x2, R5 ;  /* 0x000000021c057824 */ /* 0x000fe400078e0005 */
[C---:B------:R-:W-:Y:S01]  /*0610*/  IMAD.U32 R21, R45.reuse, 0x2, R12 ;  /* 0x000000022d157824 */ /* 0x040fe200078e000c */
[----:B------:R-:W-:Y:S01]  /*0620*/  LDSM.16.MT88.4 R8, [R13] ;  /* 0x000000000d08783b */ /* 0x000fe20000004200 */
[----:B------:R-:W-:Y:S01]  /*0630*/  IADD3 R12, R40, 0x60c0, RZ ;  /* 0x000060c0280c7810 */ /* 0x000fe20007ffe0ff */
[----:B------:R-:W-:-:S02]  /*0640*/  IMAD.U32 R106, R45, 0x2, R42 ;  /* 0x000000022d6a7824 */ /* 0x000fc400078e002a */
[----:B------:R-:W1:Y:S01]  /*0650*/  LDSM.16.M88.4 R4, [R5] ;  /* 0x000000000504783b */ /* 0x000e620000000200 */
[C---:B------:R-:W-:Y:S02]  /*0660*/  IMAD.U32 R100, R45.reuse, 0x2, R44 ;  /* 0x000000022d647824 */ /* 0x040fe400078e002c */
[----:B------:R-:W-:Y:S01]  /*0670*/  IMAD.U32 R24, R45, 0x2, R12 ;  /* 0x000000022d187824 */ /* 0x000fe200078e000c */
[----:B------:R-:W2:Y:S04]  /*0680*/  LDSM.16.MT88.4 R36, [R21] ;  /* 0x000000001524783b */ /* 0x000ea80000004200 */
[----:B------:R-:W3:Y:S04]  /*0690*/  LDSM.16.MT88.4 R32, [R24] ;  /* 0x000000001820783b */ /* 0x000ee80000004200 */
[----:B------:R-:W-:Y:S04]  /*06a0*/  LDSM.16.MT88.4 R12, [R13] ;  /* 0x000000000d0c783b */ /* 0x000fe80000004200 */
[----:B------:R-:W-:Y:S04]  /*06b0*/  LDSM.16.MT88.4 R52, [R100] ;  /* 0x000000006434783b */ /* 0x000fe80000004200 */
[----:B------:R-:W-:Y:S04]  /*06c0*/  LDSM.16.M88.4 R56, [R56] ;  /* 0x000000003838783b */ /* 0x000fe80000000200 */
[----:B------:R-:W-:Y:S01]  /*06d0*/  LDSM.16.MT88.4 R68, [R106] ;  /* 0x000000006a44783b */ /* 0x000fe20000004200 */
[C---:B-1----:R-:W-:Y:S07]  /*06e0*/  HMMA.16816.F16 R90, R4.reuse, R8, R90 ;  /* 0x00000008045a723c */ /* 0x042fee000000085a */
[----:B------:R-:W-:Y:S01]  /*06f0*/  IADD3 R9, R20, 0x480, RZ ;  /* 0x0000048014097810 */ /* 0x000fe20007ffe0ff */
[----:B--2---:R-:W-:Y:S01]  /*0700*/  HMMA.16816.F16 R102, R4, R36, R102 ;  /* 0x000000240466723c */ /* 0x004fe20000000866 */
[----:B------:R-:W-:Y:S01]  /*0710*/  IADD3 R8, R40, 0x60e0, RZ ;  /* 0x000060e028087810 */ /* 0x000fe20007ffe0ff */
[----:B------:R-:W-:Y:S02]  /*0720*/  LDSM.16.MT88.4 R20, [R21] ;  /* 0x000000001514783b */ /* 0x000fe40000004200 */
[----:B------:R-:W-:-:S02]  /*0730*/  IMAD.U32 R16, R28, 0x2, R9 ;  /* 0x000000021c107824 */ /* 0x000fc400078e0009 */
[C---:B------:R-:W-:Y:S01]  /*0740*/  IMAD.U32 R48, R45.reuse, 0x2, R8 ;  /* 0x000000022d307824 */ /* 0x040fe200078e0008 */
[----:B------:R-:W-:Y:S01]  /*0750*/  IADD3 R36, R40, 0x6880, RZ ;  /* 0x0000688028247810 */ /* 0x000fe20007ffe0ff */
[C---:B------:R-:W-:Y:S01]  /*0760*/  HMMA.16816.F16 R96, R4.reuse, R10, R96 ;  /* 0x0000000a0460723c */ /* 0x040fe20000000860 */
[----:B------:R-:W-:Y:S01]  /*0770*/  IMAD.U32 R37, R28, 0x2, R25 ;  /* 0x000000021c257824 */ /* 0x000fe200078e0019 */
[----:B------:R-:W1:Y:S02]  /*0780*/  LDSM.16.M88.4 R16, [R16] ;  /* 0x000000001010783b */ /* 0x000e640000000200 */
[C---:B------:R-:W-:Y:S02]  /*0790*/  IMAD.U32 R108, R45.reuse, 0x2, R36 ;  /* 0x000000022d6c7824 */ /* 0x040fe400078e0024 */
[----:B------:R-:W2:Y:S02]  /*07a0*/  LDSM.16.MT88.4 R8, [R48] ;  /* 0x000000003008783b */ /* 0x000ea40000004200 */
[C---:B------:R-:W-:Y:S02]  /*07b0*/  HMMA.16816.F16 R104, R4.reuse, R38, R46 ;  /* 0x000000260468723c */ /* 0x040fe4000000082e */
[----:B------:R-:W4:Y:S04]  /*07c0*/  LDSM.16.MT88.4 R24, [R24] ;  /* 0x000000001818783b */ /* 0x000f280000004200 */
[----:B------:R-:W5:Y:S01]  /*07d0*/  LDSM.16.MT88.4 R28, [R48] ;  /* 0x00000000301c783b */ /* 0x000f620000004200 */
[----:B------:R-:W-:Y:S01]  /*07e0*/  IADD3 R38, R40, 0x68a0, RZ ;  /* 0x000068a028267810 */ /* 0x000fe20007ffe0ff */
[----:B---3--:R-:W-:Y:S02]  /*07f0*/  HMMA.16816.F16 R92, R4, R32, R92 ;  /* 0x00000020045c723c */ /* 0x008fe4000000085c */
[----:B------:R-:W-:Y:S02]  /*0800*/  LDSM.16.MT88.4 R40, [R108] ;  /* 0x000000006c28783b */ /* 0x000fe40000004200 */
[----:B------:R-:W-:-:S02]  /*0810*/  IMAD.U32 R107, R45, 0x2, R38 ;  /* 0x000000022d6b7824 */ /* 0x000fc400078e0026 */
[----:B------:R-:W3:Y:S02]  /*0820*/  LDSM.16.M88.4 R36, [R37] ;  /* 0x000000002524783b */ /* 0x000ee40000000200 */
[----:B------:R-:W-:Y:S02]  /*0830*/  HMMA.16816.F16 R94, R4, R34, R94 ;  /* 0x00000022045e723c */ /* 0x000fe4000000085e */
[----:B------:R-:W3:Y:S04]  /*0840*/  LDSM.16.MT88.4 R44, [R107] ;  /* 0x000000006b2c783b */ /* 0x000ee80000004200 */
[----:B------:R-:W3:Y:S04]  /*0850*/  LDSM.16.MT88.4 R48, [R106] ;  /* 0x000000006a30783b */ /* 0x000ee80000004200 */
[----:B------:R-:W3:Y:S04]  /*0860*/  LDSM.16.MT88.4 R60, [R108] ;  /* 0x000000006c3c783b */ /* 0x000ee80000004200 */
[----:B------:R-:W3:Y:S04]  /*0870*/  LDSM.16.MT88.4 R64, [R107] ;  /* 0x000000006b40783b */ /* 0x000ee80000004200 */
[----:B------:R-:W3:Y:S01]  /*0880*/  LDSM.16.MT88.4 R32, [R100] ;  /* 0x000000006420783b */ /* 0x000ee20000004200 */
[----:B-1----:R-:W-:Y:S08]  /*0890*/  HMMA.16816.F16 R12, R16, R12, R74 ;  /* 0x0000000c100c723c */ /* 0x002ff0000000084a */
[C---:B--2---:R-:W-:Y:S08]  /*08a0*/  HMMA.16816.F16 R2, R4.reuse, R8, R2 ;  /* 0x000000080402723c */ /* 0x044ff00000000802 */
[----:B------:R-:W-:Y:S08]  /*08b0*/  HMMA.16816.F16 R10, R4, R10, R72 ;  /* 0x0000000a040a723c */ /* 0x000ff00000000848 */
[C---:B------:R-:W-:Y:S08]  /*08c0*/  HMMA.16816.F16 R14, R16.reuse, R14, R76 ;  /* 0x0000000e100e723c */ /* 0x040ff0000000084c */
[C---:B------:R-:W-:Y:S08]  /*08d0*/  HMMA.16816.F16 R20, R16.reuse, R20, R78 ;  /* 0x000000141014723c */ /* 0x040ff0000000084e */
[C---:B------:R-:W-:Y:S08]  /*08e0*/  HMMA.16816.F16 R22, R16.reuse, R22, R80 ;  /* 0x000000161016723c */ /* 0x040ff00000000850 */
[C---:B----4-:R-:W-:Y:S08]  /*08f0*/  HMMA.16816.F16 R24, R16.reuse, R24, R82 ;  /* 0x000000181018723c */ /* 0x050ff00000000852 */
[C---:B------:R-:W-:Y:S08]  /*0900*/  HMMA.16816.F16 R26, R16.reuse, R26, R84 ;  /* 0x0000001a101a723c */ /* 0x040ff00000000854 */
[C---:B-----5:R-:W-:Y:S08]  /*0910*/  HMMA.16816.F16 R28, R16.reuse, R28, R86 ;  /* 0x0000001c101c723c */ /* 0x060ff00000000856 */
[----:B------:R-:W-:Y:S08]  /*0920*/  HMMA.16816.F16 R30, R16, R30, R88 ;  /* 0x0000001e101e723c */ /* 0x000ff00000000858 */
[C---:B---3--:R-:W-:Y:S08]  /*0930*/  HMMA.16816.F16 R90, R36.reuse, R40, R90 ;  /* 0x00000028245a723c */ /* 0x048ff0000000085a */
[C---:B------:R-:W-:Y:S08]  /*0940*/  HMMA.16816.F16 R96, R36.reuse, R42, R96 ;  /* 0x0000002a2460723c */ /* 0x040ff00000000860 */
[C---:B------:R-:W-:Y:S08]  /*0950*/  HMMA.16816.F16 R102, R36.reuse, R44, R102 ;  /* 0x0000002c2466723c */ /* 0x040ff00000000866 */
[C---:B------:R-:W-:Y:S08]  /*0960*/  HMMA.16816.F16 R46, R36.reuse, R46, R104 ;  /* 0x0000002e242e723c */ /* 0x040ff00000000868 */
[C---:B------:R-:W-:Y:S08]  /*0970*/  HMMA.16816.F16 R92, R36.reuse, R48, R92 ;  /* 0x00000030245c723c */ /* 0x040ff0000000085c */
[C---:B------:R-:W-:Y:S08]  /*0980*/  HMMA.16816.F16 R94, R36.reuse, R50, R94 ;  /* 0x00000032245e723c */ /* 0x040ff0000000085e */
[C---:B------:R-:W-:Y:S08]  /*0990*/  HMMA.16816.F16 R2, R36.reuse, R52, R2 ;  /* 0x000000342402723c */ /* 0x040ff00000000802 */
[----:B------:R-:W-:Y:S08]  /*09a0*/  HMMA.16816.F16 R72, R36, R54, R10 ;  /* 0x000000362448723c */ /* 0x000ff0000000080a */
[C---:B------:R-:W-:Y:S08]  /*09b0*/  HMMA.16816.F16 R74, R56.reuse, R60, R12 ;  /* 0x0000003c384a723c */ /* 0x040ff0000000080c */
[C---:B------:R-:W-:Y:S08]  /*09c0*/  HMMA.16816.F16 R76, R56.reuse, R62, R14 ;  /* 0x0000003e384c723c */ /* 0x040ff0000000080e */
[C---:B------:R-:W-:Y:S08]  /*09d0*/  HMMA.16816.F16 R78, R56.reuse, R64, R20 ;  /* 0x00000040384e723c */ /* 0x040ff00000000814 */
[C---:B------:R-:W-:Y:S08]  /*09e0*/  HMMA.16816.F16 R80, R56.reuse, R66, R22 ;  /* 0x000000423850723c */ /* 0x040ff00000000816 */
[C---:B------:R-:W-:Y:S08]  /*09f0*/  HMMA.16816.F16 R82, R56.reuse, R68, R24 ;  /* 0x000000443852723c */ /* 0x040ff00000000818 */
[C---:B------:R-:W-:Y:S08]  /*0a00*/  HMMA.16816.F16 R84, R56.reuse, R70, R26 ;  /* 0x000000463854723c */ /* 0x040ff0000000081a */
[C---:B------:R-:W-:Y:S08]  /*0a10*/  HMMA.16816.F16 R86, R56.reuse, R32, R28 ;  /* 0x000000203856723c */ /* 0x040ff0000000081c */
[----:B------:R-:W-:Y:S01]  /*0a20*/  HMMA.16816.F16 R88, R56, R34, R30 ;  /* 0x000000223858723c */ /* 0x000fe2000000081e */
[----:B------:R-:W-:Y:S01]  /*0a30*/  @!PT LDS RZ, [RZ] ;  /* 0x00000000fffff984 */ /* 0x000fe20000000800 */
[----:B------:R-:W-:Y:S01]  /*0a40*/  @!PT LDS RZ, [RZ] ;  /* 0x00000000fffff984 */ /* 0x000fe20000000800 */
[----:B------:R-:W-:Y:S01]  /*0a50*/  @!PT LDS RZ, [RZ] ;  /* 0x00000000fffff984 */ /* 0x000fe20000000800 */
[----:B------:R-:W-:Y:S01]  /*0a60*/  @!PT LDS RZ, [RZ] ;  /* 0x00000000fffff984 */ /* 0x000fe20000000800 */
[----:B------:R-:W-:Y:S07]  /*0a70*/  MEMBAR.ALL.CTA ;  /* 0x0000000000007992 */ /* 0x000fee0000008000 */
[----:B------:R-:W-:Y:S01]  /*0a80*/  IADD3 R101, R101, 0x1, RZ ;  /* 0x0000000165657810 */ /* 0x000fe20007ffe0ff */
[----:B------:R1:W-:Y:S03]  /*0a90*/  ATOMS.ARRIVE.64 RZ, [R98+URZ+0x18] ;  /* 0x0000180062ff7f8c */ /* 0x0003e6000c80043f */
[----:B------:R-:W-:-:S13]  /*0aa0*/  ISETP.GE.AND P0, PT, R101, R0, PT ;  /* 0x000000006500720c */ /* 0x000fda0003f06270 */
[----:B-1----:R-:W-:Y:S05]  /*0ab0*/  @!P0 BRA `(.L_x_4) ;  /* 0xfffff90000008947 */ /* 0x002fea000383ffff */
.L_x_1:
[----:B------:R-:W1:Y:S04]  /*0ac0*/  S2R R0, SR_CTAID.Y ;  /* 0x0000000000007919 */ /* 0x000e680000002600 */
[----:B------:R-:W2:Y:S01]  /*0ad0*/  S2R R12, SR_CTAID.X ;  /* 0x00000000000c7919 */ /* 0x000ea20000002500 */
[----:B-1----:R-:W-:Y:S02]  /*0ae0*/  IMAD R0, R0, 0x4, R99 ;  /* 0x0000000400007824 */ /* 0x002fe400078e0263 */
[----:B--2---:R-:W-:Y:S02]  /*0af0*/  IMAD.SHL.U32 R12, R12, 0x40, RZ ;  /* 0x000000400c0c7824 */ /* 0x004fe400078e00ff */
[----:B------:R-:W-:-:S03]  /*0b00*/  IMAD.SHL.U32 R5, R0, 0x20, RZ ;  /* 0x0000002000057824 */ /* 0x000fc600078e00ff */
[C---:B------:R-:W-:Y:S01]  /*0b10*/  ISETP.GE.AND P0, PT, R12.reuse, c[0x0][0x17c], PT ;  /* 0x00005f000c007a0c */ /* 0x040fe20003f06270 */
[C---:B------:R-:W-:Y:S01]  /*0b20*/  IMAD R13, R5.reuse, c[0x0][0x17c], RZ ;  /* 0x00005f00050d7a24 */ /* 0x040fe200078e02ff */
[C---:B------:R-:W-:Y:S02]  /*0b30*/  IADD3 R6, R12.reuse, 0x10, RZ ;  /* 0x000000100c067810 */ /* 0x040fe40007ffe0ff */
[----:B------:R-:W-:Y:S02]  /*0b40*/  ISETP.GE.OR P1, PT, R5, c[0x0][0x178], P0 ;  /* 0x00005e0005007a0c */ /* 0x000fe40000726670 */
[C---:B------:R-:W-:Y:S02]  /*0b50*/  IADD3 R4, R12.reuse, 0x20, RZ ;  /* 0x000000200c047810 */ /* 0x040fe40007ffe0ff */
[----:B------:R-:W-:Y:S02]  /*0b60*/  IADD3 R0, R12, 0x30, RZ ;  /* 0x000000300c007810 */ /* 0x000fe40007ffe0ff */
[----:B------:R-:W-:-:S07]  /*0b70*/  SHF.R.S32.HI R17, RZ, 0x1f, R13 ;  /* 0x0000001fff117819 */ /* 0x000fce000001140d */
[----:B------:R-:W-:Y:S05]  /*0b80*/  @P1 BRA `(.L_x_5) ;  /* 0x0000013000001947 */ /* 0x000fea0003800000 */
[----:B------:R-:W1:Y:S01]  /*0b90*/  S2R R8, SR_LANEID ;  /* 0x0000000000087919 */ /* 0x000e620000000000 */
[----:B------:R-:W-:Y:S01]  /*0ba0*/  IMAD.MOV.U32 R15, RZ, RZ, c[0x0][0x17c] ;  /* 0x00005f00ff0f7624 */ /* 0x000fe200078e00ff */
[C---:B------:R-:W-:Y:S01]  /*0bb0*/  IADD3 R10, P1, R12.reuse, R13, RZ ;  /* 0x0000000d0c0a7210 */ /* 0x040fe20007f3e0ff */
[----:B------:R-:W-:Y:S01]  /*0bc0*/  IMAD.MOV.U32 R9, RZ, RZ, RZ ;  /* 0x000000ffff097224 */ /* 0x000fe200078e00ff */
[----:B------:R-:W-:Y:S02]  /*0bd0*/  WARPSYNC 0xffffffff ;  /* 0xffffffff00007948 */ /* 0x000fe40003800000 */
[----:B------:R-:W-:Y:S02]  /*0be0*/  SHF.R.U32.HI R15, RZ, 0x1, R15 ;  /* 0x00000001ff0f7819 */ /* 0x000fe4000001160f */
[----:B------:R-:W-:Y:S02]  /*0bf0*/  LEA.HI.X.SX32 R19, R12, R17, 0x1, P1 ;  /* 0x000000110c137211 */ /* 0x000fe400008f0eff */
[----:B------:R-:W-:-:S02]  /*0c00*/  LEA R11, P1, R10, c[0x0][0x170], 0x1 ;  /* 0x00005c000a0b7a11 */ /* 0x000fc400078208ff */
[----:B-1----:R-:W-:Y:S02]  /*0c10*/  SHF.R.U32.HI R7, RZ, 0x2, R8 ;  /* 0x00000002ff077819 */ /* 0x002fe40000011608 */
[----:B------:R-:W-:-:S05]  /*0c20*/  LOP3.LUT R8, R8, 0x3, RZ, 0xc0, !PT ;  /* 0x0000000308087812 */ /* 0x000fca00078ec0ff */
[----:B------:R-:W-:Y:S01]  /*0c30*/  IMAD.WIDE.U32 R8, R7, R15, R8 ;  /* 0x0000000f07087225 */ /* 0x000fe200078e0008 */
[----:B------:R-:W-:-:S04]  /*0c40*/  LEA.HI.X R7, R10, c[0x0][0x174], R19, 0x1, P1 ;  /* 0x00005d000a077a11 */ /* 0x000fc800008f0c13 */
[----:B------:R-:W-:-:S04]  /*0c50*/  LEA R10, P1, R8, R11, 0x2 ;  /* 0x0000000b080a7211 */ /* 0x000fc800078210ff */
[----:B------:R-:W-:-:S05]  /*0c60*/  LEA.HI.X R11, R8, R7, R9, 0x2, P1 ;  /* 0x00000007080b7211 */ /* 0x000fca00008f1409 */
[----:B------:R-:W-:Y:S01]  /*0c70*/  IMAD.WIDE.U32 R8, R15, 0x20, R10 ;  /* 0x000000200f087825 */ /* 0x000fe200078e000a */
[----:B------:R1:W-:Y:S04]  /*0c80*/  STG.E [R10.64], R90 ;  /* 0x0000005a0a007986 */ /* 0x0003e8000c101904 */
[----:B------:R1:W-:Y:S04]  /*0c90*/  STG.E [R8.64], R91 ;  /* 0x0000005b08007986 */ /* 0x0003e8000c101904 */
[----:B------:R1:W-:Y:S04]  /*0ca0*/  STG.E [R10.64+0x10], R96 ;  /* 0x000010600a007986 */ /* 0x0003e8000c101904 */
[----:B------:R1:W-:Y:S02]  /*0cb0*/  STG.E [R8.64+0x10], R97 ;  /* 0x0000106108007986 */ /* 0x0003e4000c101904 */
.L_x_5:
[----:B------:R-:W-:Y:S02]  /*0cc0*/  ISETP.GE.AND P3, PT, R6, c[0x0][0x17c], PT ;  /* 0x00005f0006007a0c */ /* 0x000fe40003f66270 */
[----:B------:R-:W-:-:S02]  /*0cd0*/  ISETP.GE.AND P1, PT, R4, c[0x0][0x17c], PT ;  /* 0x00005f0004007a0c */ /* 0x000fc40003f26270 */
[C---:B------:R-:W-:Y:S02]  /*0ce0*/  ISETP.GE.OR P6, PT, R5.reuse, c[0x0][0x178], P3 ;  /* 0x00005e0005007a0c */ /* 0x040fe40001fc6670 */
[----:B------:R-:W-:Y:S02]  /*0cf0*/  ISETP.GE.AND P2, PT, R0, c[0x0][0x17c], PT ;  /* 0x00005f0000007a0c */ /* 0x000fe40003f46270 */
[C---:B------:R-:W-:Y:S02]  /*0d00*/  IADD3 R7, R5.reuse, 0x10, RZ ;  /* 0x0000001005077810 */ /* 0x040fe40007ffe0ff */
[C---:B------:R-:W-:Y:S02]  /*0d10*/  ISETP.GE.OR P5, PT, R5.reuse, c[0x0][0x178], P1 ;  /* 0x00005e0005007a0c */ /* 0x040fe40000fa6670 */
[----:B------:R-:W-:Y:S01]  /*0d20*/  ISETP.GE.OR P4, PT, R5, c[0x0][0x178], P2 ;  /* 0x00005e0005007a0c */ /* 0x000fe20001786670 */
[----:B------:R-:W-:Y:S01]  /*0d30*/  IMAD.MOV.U32 R5, RZ, RZ, c[0x0][0x17c] ;  /* 0x00005f00ff057624 */ /* 0x000fe200078e00ff */
[----:B------:R-:W-:-:S02]  /*0d40*/  ISETP.GE.OR P0, PT, R7, c[0x0][0x178], P0 ;  /* 0x00005e0007007a0c */ /* 0x000fc40000706670 */
[C---:B------:R-:W-:Y:S02]  /*0d50*/  ISETP.GE.OR P3, PT, R7.reuse, c[0x0][0x178], P3 ;  /* 0x00005e0007007a0c */ /* 0x040fe40001f66670 */
[C---:B------:R-:W-:Y:S02]  /*0d60*/  ISETP.GE.OR P1, PT, R7.reuse, c[0x0][0x178], P1 ;  /* 0x00005e0007007a0c */ /* 0x040fe40000f26670 */
[----:B------:R-:W-:Y:S01]  /*0d70*/  ISETP.GE.OR P2, PT, R7, c[0x0][0x178], P2 ;  /* 0x00005e0007007a0c */ /* 0x000fe20001746670 */
[----:B------:R-:W-:Y:S01]  /*0d80*/  IMAD R7, R5, 0x10, R13 ;  /* 0x0000001005077824 */ /* 0x000fe200078e020d */
[----:B------:R-:W-:Y:S06]  /*0d90*/  @P6 BRA `(.L_x_6) ;  /* 0x0000013000006947 */ /* 0x000fec0003800000 */
[----:B-1----:R-:W1:Y:S01]  /*0da0*/  S2R R8, SR_LANEID ;  /* 0x0000000000087919 */ /* 0x002e620000000000 */
[----:B------:R-:W-:Y:S01]  /*0db0*/  IMAD.MOV.U32 R9, RZ, RZ, c[0x0][0x17c] ;  /* 0x00005f00ff097624 */ /* 0x000fe200078e00ff */
[----:B------:R-:W-:Y:S01]  /*0dc0*/  IADD3 R14, P6, R13, R6, RZ ;  /* 0x000000060d0e7210 */ /* 0x000fe20007fde0ff */
[----:B------:R-:W-:Y:S03]  /*0dd0*/  WARPSYNC 0xffffffff ;  /* 0xffffffff00007948 */ /* 0x000fe60003800000 */
[----:B------:R-:W-:Y:S01]  /*0de0*/  SHF.R.U32.HI R21, RZ, 0x1, R9 ;  /* 0x00000001ff157819 */ /* 0x000fe20000011609 */
[----:B------:R-:W-:Y:S01]  /*0df0*/  IMAD.MOV.U32 R9, RZ, RZ, RZ ;  /* 0x000000ffff097224 */ /* 0x000fe200078e00ff */
[----:B------:R-:W-:-:S02]  /*0e00*/  LEA.HI.X.SX32 R19, R6, R17, 0x1, P6 ;  /* 0x0000001106137211 */ /* 0x000fc400030f0eff */
[----:B------:R-:W-:Y:S02]  /*0e10*/  LEA R15, P6, R14, c[0x0][0x170], 0x1 ;  /* 0x00005c000e0f7a11 */ /* 0x000fe400078c08ff */
        /* <DEDUP_REMOVED lines=11> */
.L_x_6:
[----:B------:R-:W-:Y:S05]  /*0ed0*/  @P5 BRA `(.L_x_7) ;  /* 0x0000013000005947 */ /* 0x000fea0003800000 */
        /* <DEDUP_REMOVED lines=19> */
.L_x_7:
        /* <DEDUP_REMOVED lines=20> */
.L_x_8:
[----:B-1----:R-:W-:Y:S01]  /*1150*/  SHF.R.S32.HI R11, RZ, 0x1f, R7 ;  /* 0x0000001fff0b7819 */ /* 0x002fe20000011407 */
[----:B------:R-:W-:Y:S05]  /*1160*/  @P0 BRA `(.L_x_9) ;  /* 0x0000012000000947 */ /* 0x000fea0003800000 */
[----:B------:R-:W1:Y:S01]  /*1170*/  S2R R3, SR_LANEID ;  /* 0x0000000000037919 */ /* 0x000e620000000000 */
[----:B------:R-:W-:Y:S01]  /*1180*/  IADD3 R10, P0, R12, R7, RZ ;  /* 0x000000070c0a7210 */ /* 0x000fe20007f1e0ff */
[----:B------:R-:W-:Y:S01]  /*1190*/  WARPSYNC 0xffffffff ;  /* 0xffffffff00007948 */ /* 0x000fe20003800000 */
[----:B------:R-:W-:-:S02]  /*11a0*/  SHF.R.U32.HI R17, RZ, 0x1, R5 ;  /* 0x00000001ff117819 */ /* 0x000fc40000011605 */
[----:B------:R-:W-:Y:S02]  /*11b0*/  LEA.HI.X.SX32 R15, R12, R11, 0x1, P0 ;  /* 0x0000000b0c0f7211 */ /* 0x000fe400000f0eff */
[----:B------:R-:W-:Y:S02]  /*11c0*/  LEA R13, P0, R10, c[0x0][0x170], 0x1 ;  /* 0x00005c000a0d7a11 */ /* 0x000fe400078008ff */
[----:B-1----:R-:W-:Y:S02]  /*11d0*/  LOP3.LUT R2, R3, 0x3, RZ, 0xc0, !PT ;  /* 0x0000000303027812 */ /* 0x002fe400078ec0ff */
[----:B------:R-:W-:Y:S01]  /*11e0*/  SHF.R.U32.HI R9, RZ, 0x2, R3 ;  /* 0x00000002ff097819 */ /* 0x000fe20000011603 */
[----:B------:R-:W-:-:S04]  /*11f0*/  IMAD.MOV.U32 R3, RZ, RZ, RZ ;  /* 0x000000ffff037224 */ /* 0x000fc800078e00ff */
        /* <DEDUP_REMOVED lines=9> */
.L_x_9:
[----:B------:R-:W-:Y:S05]  /*1290*/  @P3 BRA `(.L_x_10) ;  /* 0x0000012000003947 */ /* 0x000fea0003800000 */
[----:B-1----:R-:W1:Y:S01]  /*12a0*/  S2R R3, SR_LANEID ;  /* 0x0000000000037919 */ /* 0x002e620000000000 */
        /* <DEDUP_REMOVED lines=17> */
.L_x_10:
        /* <DEDUP_REMOVED lines=19> */
.L_x_11:
[----:B------:R-:W-:Y:S05]  /*14f0*/  @P2 EXIT ;  /* 0x000000000000294d */ /* 0x000fea0003800000 */
[----:B-1----:R-:W1:Y:S01]  /*1500*/  S2R R3, SR_LANEID ;  /* 0x0000000000037919 */ /* 0x002e620000000000 */
[----:B------:R-:W-:Y:S01]  /*1510*/  SHF.R.U32.HI R9, RZ, 0x1, R5 ;  /* 0x00000001ff097819 */ /* 0x000fe20000011605 */
[----:B------:R-:W-:Y:S01]  /*1520*/  WARPSYNC 0xffffffff ;  /* 0xffffffff00007948 */ /* 0x000fe20003800000 */
[----:B------:R-:W-:-:S04]  /*1530*/  IADD3 R6, P0, R0, R7, RZ ;  /* 0x0000000700067210 */ /* 0x000fc80007f1e0ff */
        /* <DEDUP_REMOVED lines=10> */
[----:B------:R-:W-:Y:S04]  /*15e0*/  STG.E [R2.64], R86 ;  /* 0x0000005602007986 */ /* 0x000fe8000c101904 */
[----:B------:R-:W-:Y:S04]  /*15f0*/  STG.E [R4.64], R87 ;  /* 0x0000005704007986 */ /* 0x000fe8000c101904 */
[----:B------:R-:W-:Y:S04]  /*1600*/  STG.E [R2.64+0x10], R88 ;  /* 0x0000105802007986 */ /* 0x000fe8000c101904 */
[----:B------:R-:W-:Y:S01]  /*1610*/  STG.E [R4.64+0x10], R89 ;  /* 0x0000105904007986 */ /* 0x000fe2000c101904 */
[----:B------:R-:W-:Y:S05]  /*1620*/  EXIT ;  /* 0x000000000000794d */ /* 0x000fea0003800000 */
.L_x_0:
[----:B-1----:R-:W-:-:S05]  /*1630*/  IMAD.MOV.U32 R2, RZ, RZ, c[0x0][0x180] ;  /* 0x00006000ff027624 */ /* 0x002fca00078e00ff */
[----:B------:R-:W-:-:S13]  /*1640*/  ISETP.GE.AND P0, PT, R2, 0x1, PT ;  /* 0x000000010200780c */ /* 0x000fda0003f06270 */
[----:B------:R-:W-:Y:S05]  /*1650*/  @!P0 EXIT ;  /* 0x000000000000894d */ /* 0x000fea0003800000 */
[----:B------:R-:W-:Y:S01]  /*1660*/  IADD3 R5, R2, 0x1f, RZ ;  /* 0x0000001f02057810 */ /* 0x000fe20007ffe0ff */
[C---:B------:R-:W-:Y:S01]  /*1670*/  IMAD.SHL.U32 R4, R0.reuse, 0x8, RZ ;  /* 0x0000000800047824 */ /* 0x040fe200078e00ff */
[----:B------:R-:W-:Y:S01]  /*1680*/  IADD3 R2, R0, 0x20, RZ ;  /* 0x0000002000027810 */ /* 0x000fe20007ffe0ff */
[----:B------:R-:W-:Y:S01]  /*1690*/  IMAD.MOV.U32 R13, RZ, RZ, RZ ;  /* 0x000000ffff0d7224 */ /* 0x000fe200078e00ff */
[----:B------:R-:W-:Y:S02]  /*16a0*/  SHF.R.S32.HI R6, RZ, 0x1f, R5 ;  /* 0x0000001fff067819 */ /* 0x000fe40000011405 */
[----:B------:R-:W-:Y:S01]  /*16b0*/  SHF.R.S32.HI R3, RZ, 0x1f, R4 ;  /* 0x0000001fff037819 */ /* 0x000fe20000011404 */
[----:B------:R-:W-:Y:S01]  /*16c0*/  IMAD.SHL.U32 R7, R2, 0x8, RZ ;  /* 0x0000000802077824 */ /* 0x000fe200078e00ff */
[----:B------:R-:W-:Y:S02]  /*16d0*/  IADD3 R8, R0, 0x40, RZ ;  /* 0x0000004000087810 */ /* 0x000fe40007ffe0ff */
[----:B------:R-:W-:-:S02]  /*16e0*/  LEA.HI R23, R6, R5, RZ, 0x5 ;  /* 0x0000000506177211 */ /* 0x000fc400078f28ff */
[CC--:B------:R-:W-:Y:S01]  /*16f0*/  LEA.HI R5, R3.reuse, R4.reuse, RZ, 0x5 ;  /* 0x0000000403057211 */ /* 0x0c0fe200078f28ff */
[----:B------:R-:W-:Y:S01]  /*1700*/  IMAD.SHL.U32 R10, R8, 0x8, RZ ;  /* 0x00000008080a7824 */ /* 0x000fe200078e00ff */
[----:B------:R-:W-:Y:S02]  /*1710*/  LEA.HI R6, R3, R4, RZ, 0x6 ;  /* 0x0000000403067211 */ /* 0x000fe400078f30ff */
[----:B------:R-:W-:Y:S02]  /*1720*/  LOP3.LUT R3, R5, 0xffffffe0, RZ, 0xc0, !PT ;  /* 0xffffffe005037812 */ /* 0x000fe400078ec0ff */
[----:B------:R-:W-:Y:S02]  /*1730*/  SHF.R.S32.HI R9, RZ, 0x1f, R8 ;  /* 0x0000001fff097819 */ /* 0x000fe40000011408 */
[----:B------:R-:W-:Y:S01]  /*1740*/  LOP3.LUT R5, R6, 0xffffffc0, RZ, 0xc0, !PT ;  /* 0xffffffc006057812 */ /* 0x000fe200078ec0ff */
[----:B------:R-:W-:Y:S01]  /*1750*/  IMAD.IADD R3, R4, 0x1, -R3 ;  /* 0x0000000104037824 */ /* 0x000fe200078e0a03 */
[----:B------:R-:W-:-:S02]  /*1760*/  SHF.R.S32.HI R6, RZ, 0x1f, R7 ;  /* 0x0000001fff067819 */ /* 0x000fc40000011407 */
[----:B------:R-:W-:Y:S01]  /*1770*/  SHF.R.S32.HI R11, RZ, 0x1f, R10 ;  /* 0x0000001fff0b7819 */ /* 0x000fe2000001140a */
[----:B------:R-:W-:Y:S01]  /*1780*/  IMAD.IADD R4, R4, 0x1, -R5 ;  /* 0x0000000104047824 */ /* 0x000fe200078e0a05 */
[CC--:B------:R-:W-:Y:S01]  /*1790*/  LEA.HI R20, R9.reuse, R8.reuse, RZ, 0x2 ;  /* 0x0000000809147211 */ /* 0x0c0fe200078f10ff */
[----:B------:R-:W1:Y:S01]  /*17a0*/  S2R R5, SR_CTAID.Y ;  /* 0x0000000000057919 */ /* 0x000e620000002600 */
[----:B------:R-:W-:Y:S02]  /*17b0*/  LEA.HI R21, R9, R8, RZ, 0x3 ;  /* 0x0000000809157211 */ /* 0x000fe400078f18ff */
[CC--:B------:R-:W-:Y:S02]  /*17c0*/  LEA.HI R8, R6.reuse, R7.reuse, RZ, 0x5 ;  /* 0x0000000706087211 */ /* 0x0c0fe400078f28ff */
[----:B------:R-:W-:Y:S02]  /*17d0*/  LEA.HI R9, R6, R7, RZ, 0x6 ;  /* 0x0000000706097211 */ /* 0x000fe400078f30ff */
[----:B------:R-:W-:-:S02]  /*17e0*/  LEA.HI R12, R11, R10, RZ, 0x5 ;  /* 0x0000000a0b0c7211 */ /* 0x000fc400078f28ff */
[----:B------:R-:W-:Y:S02]  /*17f0*/  LEA.HI R11, R11, R10, RZ, 0x6 ;  /* 0x0000000a0b0b7211 */ /* 0x000fe400078f30ff */
[----:B------:R-:W-:Y:S02]  /*1800*/  LOP3.LUT R6, R8, 0xffffffe0, RZ, 0xc0, !PT ;  /* 0xffffffe008067812 */ /* 0x000fe400078ec0ff */
[----:B------:R-:W-:Y:S02]  /*1810*/  LOP3.LUT R8, R9, 0xffffffc0, RZ, 0xc0, !PT ;  /* 0xffffffc009087812 */ /* 0x000fe400078ec0ff */
[----:B------:R-:W-:Y:S01]  /*1820*/  LOP3.LUT R9, R12, 0xffffffe0, RZ, 0xc0, !PT ;  /* 0xffffffe00c097812 */ /* 0x000fe200078ec0ff */
[----:B------:R-:W-:Y:S01]  /*1830*/  IMAD.IADD R6, R7, 0x1, -R6 ;  /* 0x0000000107067824 */ /* 0x000fe200078e0a06 */
[----:B------:R-:W-:Y:S01]  /*1840*/  LOP3.LUT R11, R11, 0xffffffc0, RZ, 0xc0, !PT ;  /* 0xffffffc00b0b7812 */ /* 0x000fe200078ec0ff */
[----:B------:R-:W-:Y:S01]  /*1850*/  IMAD.IADD R7, R7, 0x1, -R8 ;  /* 0x0000000107077824 */ /* 0x000fe200078e0a08 */
[----:B------:R-:W-:Y:S01]  /*1860*/  SHF.R.S32.HI R17, RZ, 0x1f, R0 ;  /* 0x0000001fff117819 */ /* 0x000fe20000011400 */
[----:B------:R-:W-:Y:S01]  /*1870*/  IMAD.IADD R8, R10, 0x1, -R9 ;  /* 0x000000010a087824 */ /* 0x000fe200078e0a09 */
[----:B------:R-:W-:Y:S01]  /*1880*/  IADD3 R14, -R0, 0xff, RZ ;  /* 0x000000ff000e7810 */ /* 0x000fe20007ffe1ff */
[----:B------:R-:W-:Y:S01]  /*1890*/  IMAD.IADD R9, R10, 0x1, -R11 ;  /* 0x000000010a097824 */ /* 0x000fe200078e0a0b */
[CC--:B------:R-:W-:Y:S01]  /*18a0*/  LEA.HI R15, R17.reuse, R0.reuse, RZ, 0x2 ;  /* 0x00000000110f7211 */ /* 0x0c0fe200078f10ff */
[----:B------:R-:W2:Y:S01]  /*18b0*/  S2R R10, SR_CTAID.X ;  /* 0x00000000000a7919 */ /* 0x000ea20000002500 */
[----:B------:R-:W-:-:S02]  /*18c0*/  LEA.HI R18, R17, R0, RZ, 0x3 ;  /* 0x0000000011127211 */ /* 0x000fc400078f18ff */
[----:B------:R-:W-:Y:S02]  /*18d0*/  SHF.R.S32.HI R17, RZ, 0x1f, R2 ;  /* 0x0000001fff117819 */ /* 0x000fe40000011402 */
[----:B------:R-:W-:Y:S02]  /*18e0*/  LEA.HI R16, R14, 0x1, RZ, 0x1b ;  /* 0x000000010e107811 */ /* 0x000fe400078fd8ff */
[CC--:B------:R-:W-:Y:S02]  /*18f0*/  LEA.HI R19, R17.reuse, R2.reuse, RZ, 0x2 ;  /* 0x0000000211137211 */ /* 0x0c0fe400078f10ff */
[----:B------:R-:W-:Y:S02]  /*1900*/  LEA.HI R22, R17, R2, RZ, 0x3 ;  /* 0x0000000211167211 */ /* 0x000fe400078f18ff */
[----:B------:R-:W-:Y:S02]  /*1910*/  SHF.R.S32.HI R14, RZ, 0x2, R15 ;  /* 0x00000002ff0e7819 */ /* 0x000fe4000001140f */
[----:B------:R-:W-:-:S02]  /*1920*/  SHF.R.S32.HI R17, RZ, 0x2, R20 ;  /* 0x00000002ff117819 */ /* 0x000fc40000011414 */
[----:B------:R-:W-:Y:S01]  /*1930*/  SHF.R.S32.HI R19, RZ, 0x2, R19 ;  /* 0x00000002ff137819 */ /* 0x000fe20000011413 */
[C---:B-1----:R-:W-:Y:S01]  /*1940*/  IMAD R44, R5.reuse, 0x80, R14 ;  /* 0x00000080052c7824 */ /* 0x042fe200078e020e */
[----:B------:R-:W-:Y:S01]  /*1950*/  IADD3 R12, -R0, 0x1ff, RZ ;  /* 0x000001ff000c7810 */ /* 0x000fe20007ffe1ff */
[C---:B------:R-:W-:Y:S01]  /*1960*/  IMAD R45, R5.reuse, 0x80, R17 ;  /* 0x00000080052d7824 */ /* 0x040fe200078e0211 */
[----:B------:R-:W-:Y:S01]  /*1970*/  SHF.R.S32.HI R15, RZ, 0x3, R18 ;  /* 0x00000003ff0f7819 */ /* 0x000fe20000011412 */
[----:B------:R-:W-:Y:S01]  /*1980*/  IMAD R46, R5, 0x80, R19 ;  /* 0x00000080052e7824 */ /* 0x000fe200078e0213 */
[----:B------:R-:W-:Y:S01]  /*1990*/  LEA.HI R12, R12, 0x1, RZ, 0x1b ;  /* 0x000000010c0c7811 */ /* 0x000fe200078fd8ff */
[----:B------:R-:W-:Y:S01]  /*19a0*/  IMAD R24, R45, c[0x0][0x180], RZ ;  /* 0x000060002d187a24 */ /* 0x000fe200078e02ff */
[----:B------:R-:W-:Y:S01]  /*19b0*/  SHF.R.S32.HI R18, RZ, 0x3, R21 ;  /* 0x00000003ff127819 */ /* 0x000fe20000011415 */
[----:B------:R-:W-:Y:S01]  /*19c0*/  IMAD R21, R44, c[0x0][0x180], RZ ;  /* 0x000060002c157a24 */ /* 0x000fe200078e02ff */
[----:B------:R-:W-:Y:S01]  /*19d0*/  SHF.R.S32.HI R20, RZ, 0x5, R23 ;  /* 0x00000005ff147819 */ /* 0x000fe20000011417 */
[----:B--2---:R-:W-:Y:S01]  /*19e0*/  IMAD R23, R10, 0x40, R4 ;  /* 0x000000400a177824 */ /* 0x004fe200078e0204 */
[----:B------:R-:W-:Y:S01]  /*19f0*/  IADD3 R11, R0, 0x60, RZ ;  /* 0x00000060000b7810 */ /* 0x000fe20007ffe0ff */
[----:B------:R-:W-:Y:S01]  /*1a00*/  IMAD R25, R46, c[0x0][0x180], RZ ;  /* 0x000060002e197a24 */ /* 0x000fe200078e02ff */
[----:B------:R-:W-:Y:S01]  /*1a10*/  LOP3.LUT R12, R12, 0x3, RZ, 0xc0, !PT ;  /* 0x000000030c0c7812 */ /* 0x000fe200078ec0ff */
[----:B------:R-:W-:Y:S01]  /*1a20*/  IMAD R26, R10, 0x40, R7 ;  /* 0x000000400a1a7824 */ /* 0x000fe200078e0207 */
[----:B------:R-:W-:Y:S01]  /*1a30*/  LOP3.LUT R16, R16, 0x3, RZ, 0xc0, !PT ;  /* 0x0000000310107812 */ /* 0x000fe200078ec0ff */
[----:B------:R-:W-:Y:S01]  /*1a40*/  IMAD R27, R10, 0x40, R9 ;  /* 0x000000400a1b7824 */ /* 0x000fe200078e0209 */
[----:B------:R-:W-:-:S02]  /*1a50*/  SHF.R.S32.HI R22, RZ, 0x3, R22 ;  /* 0x00000003ff167819 */ /* 0x000fc40000011416 */
.L_x_37:
[C---:B------:R-:W-:Y:S01]  /*1a60*/  ISETP.GE.U32.AND P0, PT, R13.reuse, 0x3, PT ;  /* 0x000000030d00780c */ /* 0x040fe20003f06070 */
[----:B------:R-:W-:Y:S01]  /*1a70*/  IMAD.WIDE.U32 R30, R13, -0x55555555, RZ ;  /* 0xaaaaaaab0d1e7825 */ /* 0x000fe200078e00ff */
[----:B------:R-:W-:Y:S04]  /*1a80*/  YIELD ;  /* 0x0000000000007946 */ /* 0x000fe80003800000 */
[----:B------:R-:W-:-:S05]  /*1a90*/  SHF.R.U32.HI R28, RZ, 0x1, R31 ;  /* 0x00000001ff1c7819 */ /* 0x000fca000001161f */
[----:B------:R-:W-:Y:S02]  /*1aa0*/  IMAD R28, R28, -0x3, R13 ;  /* 0xfffffffd1c1c7824 */ /* 0x000fe400078e020d */
[----:B------:R-:W-:Y:S05]  /*1ab0*/  @!P0 BRA `(.L_x_12) ;  /* 0x0000008000008947 */ /* 0x000fea0003800000 */
[----:B------:R-:W-:Y:S02]  /*1ac0*/  SHF.L.U64.HI R30, R30, 0x1e, R31 ;  /* 0x0000001e1e1e7819 */ /* 0x000fe4000001021f */
[----:B------:R-:W-:Y:S02]  /*1ad0*/  LEA R31, R28, 0x18, 0x3 ;  /* 0x000000181c1f7811 */ /* 0x000fe400078e18ff */
[----:B------:R-:W-:-:S03]  /*1ae0*/  LOP3.LUT R30, R30, 0x80000000, RZ, 0xc0, !PT ;  /* 0x800000001e1e7812 */ /* 0x000fc600078ec0ff */
.L_x_13:
[----:B------:R-:W1:Y:S01]  /*1af0*/  LDS R29, [R31+0x4] ;  /* 0x000004001f1d7984 */ /* 0x000e620000000800 */
[----:B------:R-:W-:Y:S01]  /*1b00*/  YIELD ;  /* 0x0000000000007946 */ /* 0x000fe20003800000 */
[----:B-1----:R-:W-:Y:S02]  /*1b10*/  LOP3.LUT P0, RZ, R29, 0x80000000, R30, 0x48, !PT ;  /* 0x800000001dff7812 */ /* 0x002fe4000780481e */
[----:B------:R-:W-:Y:S11]  /*1b20*/  NOP ;  /* 0x0000000000007918 */ /* 0x000ff60000000000 */
[----:B------:R-:W-:Y:S05]  /*1b30*/  @!P0 BRA `(.L_x_13) ;  /* 0xffffffb000008947 */ /* 0x000fea000383ffff */
.L_x_12:
[----:B------:R-:W-:Y:S01]  /*1b40*/  ISETP.NE.AND P0, PT, R12, RZ, PT ;  /* 0x000000ff0c00720c */ /* 0x000fe20003f05270 */
[----:B------:R-:W-:Y:S01]  /*1b50*/  BSSY B0, `(.L_x_14) ;  /* 0x000003e000007945 */ /* 0x000fe20003800000 */
[----:B------:R-:W-:Y:S01]  /*1b60*/  LEA R29, R28, 0x80, 0xd ;  /* 0x000000801c1d7811 */ /* 0x000fe200078e68ff */
[----:B------:R-:W-:-:S10]  /*1b70*/  IMAD.MOV.U32 R36, RZ, RZ, R0 ;  /* 0x000000ffff247224 */ /* 0x000fd400078e0000 */
[----:B------:R-:W-:Y:S05]  /*1b80*/  @!P0 BRA `(.L_x_15) ;  /* 0x000003a000008947 */ /* 0x000fea0003800000 */
[----:B------:R-:W-:Y:S01]  /*1b90*/  IMAD R32, R13, 0x20, R3 ;  /* 0x000000200d207824 */ /* 0x000fe200078e0203 */
[----:B------:R-:W-:Y:S01]  /*1ba0*/  BSSY B1, `(.L_x_16) ;  /* 0x0000010000017945 */ /* 0x000fe20003800000 */
[----:B------:R-:W-:-:S03]  /*1bb0*/  ISETP.NE.AND P1, PT, R12, 0x1, PT ;  /* 0x000000010c00780c */ /* 0x000fc60003f25270 */
[----:B------:R-:W-:-:S04]  /*1bc0*/  ISETP.GE.AND P0, PT, R32, c[0x0][0x180], PT ;  /* 0x0000600020007a0c */ /* 0x000fc80003f06270 */
[----:B------:R-:W-:-:S13]  /*1bd0*/  ISETP.GE.OR P0, PT, R44, c[0x0][0x178], P0 ;  /* 0x00005e002c007a0c */ /* 0x000fda0000706670 */
[----:B------:R-:W-:Y:S05]  /*1be0*/  @P0 BRA `(.L_x_17) ;  /* 0x000000b000000947 */ /* 0x000fea0003800000 */
[----:B------:R-:W-:Y:S02]  /*1bf0*/  SHF.R.S32.HI R30, RZ, 0x1f, R32 ;  /* 0x0000001fff1e7819 */ /* 0x000fe40000011420 */
[----:B------:R-:W-:Y:S01]  /*1c00*/  IADD3 R31, P0, R21, R32, RZ ;  /* 0x00000020151f7210 */ /* 0x000fe20007f1e0ff */
[----:B------:R-:W-:-:S03]  /*1c10*/  IMAD R32, R14, 0x20, R3 ;  /* 0x000000200e207824 */ /* 0x000fc600078e0203 */
[----:B------:R-:W-:Y:S01]  /*1c20*/  LEA.HI.X.SX32 R34, R21, R30, 0x1, P0 ;  /* 0x0000001e15227211 */ /* 0x000fe200000f0eff */
[----:B------:R-:W-:Y:S01]  /*1c30*/  IMAD R33, R32, 0x2, R29 ;  /* 0x0000000220217824 */ /* 0x000fe200078e021d */
[----:B------:R-:W-:-:S04]  /*1c40*/  LEA R30, P0, R31, c[0x0][0x160], 0x1 ;  /* 0x000058001f1e7a11 */ /* 0x000fc800078008ff */
[----:B------:R-:W-:-:S05]  /*1c50*/  LEA.HI.X R31, R31, c[0x0][0x164], R34, 0x1, P0 ;  /* 0x000059001f1f7a11 */ /* 0x000fca00000f0c22 */
[----:B------:R-:W-:Y:S01]  /*1c60*/  @!PT LDS RZ, [RZ] ;  /* 0x00000000fffff984 */ /* 0x000fe20000000800 */
[----:B------:R-:W-:Y:S01]  /*1c70*/  @!PT LDS RZ, [RZ] ;  /* 0x00000000fffff984 */ /* 0x000fe20000000800 */
[----:B------:R-:W-:Y:S01]  /*1c80*/  @!PT LDS RZ, [RZ] ;  /* 0x00000000fffff984 */ /* 0x000fe20000000800 */
[----:B------:R1:W-:Y:S04]  /*1c90*/  LDGSTS.E.128 [R33], [R30.64] ;  /* 0x000000001e217fae */ /* 0x0003e8000b921c44 */
.L_x_17:
[----:B------:R-:W-:Y:S05]  /*1ca0*/  BSYNC B1 ;  /* 0x0000000000017941 */ /* 0x000fea0003800000 */
.L_x_16:
[----:B------:R-:W-:Y:S01]  /*1cb0*/  IMAD.MOV.U32 R36, RZ, RZ, R2 ;  /* 0x000000ffff247224 */ /* 0x000fe200078e0002 */
[----:B------:R-:W-:Y:S05]  /*1cc0*/  @!P1 BRA `(.L_x_15) ;  /* 0x0000026000009947 */ /* 0x000fea0003800000 */
[----:B------:R-:W-:Y:S01]  /*1cd0*/  IMAD R32, R13, 0x20, R6 ;  /* 0x000000200d207824 */ /* 0x000fe200078e0206 */
[----:B------:R-:W2:Y:S01]  /*1ce0*/  S2R R0, SR_TID.X ;  /* 0x0000000000007919 */ /* 0x000ea20000002100 */
[----:B------:R-:W-:Y:S01]  /*1cf0*/  BSSY B1, `(.L_x_18) ;  /* 0x0000010000017945 */ /* 0x000fe20003800000 */
[----:B------:R-:W-:Y:S02]  /*1d00*/  ISETP.NE.AND P1, PT, R12, 0x2, PT ;  /* 0x000000020c00780c */ /* 0x000fe40003f25270 */
[----:B------:R-:W-:-:S04]  /*1d10*/  ISETP.GE.AND P0, PT, R32, c[0x0][0x180], PT ;  /* 0x0000600020007a0c */ /* 0x000fc80003f06270 */
[----:B------:R-:W-:-:S13]  /*1d20*/  ISETP.GE.OR P0, PT, R46, c[0x0][0x178], P0 ;  /* 0x00005e002e007a0c */ /* 0x000fda0000706670 */
[----:B------:R-:W-:Y:S05]  /*1d30*/  @P0 BRA `(.L_x_19) ;  /* 0x000000b000000947 */ /* 0x000fea0003800000 */
[----:B-1----:R-:W-:Y:S02]  /*1d40*/  SHF.R.S32.HI R30, RZ, 0x1f, R32 ;  /* 0x0000001fff1e7819 */ /* 0x002fe40000011420 */
        /* <DEDUP_REMOVED lines=10> */
.L_x_19:
[----:B------:R-:W-:Y:S05]  /*1df0*/  BSYNC B1 ;  /* 0x0000000000017941 */ /* 0x000fea0003800000 */
.L_x_18:
[----:B--2---:R-:W-:Y:S01]  /*1e00*/  IADD3 R36, R0, 0x40, RZ ;  /* 0x0000004000247810 */ /* 0x004fe20007ffe0ff */
[----:B------:R-:W-:Y:S05]  /*1e10*/  @!P1 BRA `(.L_x_15) ;  /* 0x0000011000009947 */ /* 0x000fea0003800000 */
[----:B-1----:R-:W-:Y:S02]  /*1e20*/  IMAD R33, R13, 0x20, R8 ;  /* 0x000000200d217824 */ /* 0x002fe400078e0208 */
[----:B------:R-:W-:-:S03]  /*1e30*/  IMAD.MOV.U32 R36, RZ, RZ, R11 ;  /* 0x000000ffff247224 */ /* 0x000fc600078e000b */
[----:B------:R-:W-:-:S04]  /*1e40*/  ISETP.GE.AND P0, PT, R33, c[0x0][0x180], PT ;  /* 0x0000600021007a0c */ /* 0x000fc80003f06270 */
[----:B------:R-:W-:-:S13]  /*1e50*/  ISETP.GE.OR P0, PT, R45, c[0x0][0x178], P0 ;  /* 0x00005e002d007a0c */ /* 0x000fda0000706670 */
[----:B------:R-:W-:Y:S05]  /*1e60*/  @P0 BRA `(.L_x_15) ;  /* 0x000000c000000947 */ /* 0x000fea0003800000 */
[----:B------:R-:W-:Y:S01]  /*1e70*/  SHF.R.S32.HI R31, RZ, 0x1f, R33 ;  /* 0x0000001fff1f7819 */ /* 0x000fe20000011421 */
[----:B------:R-:W-:Y:S01]  /*1e80*/  IMAD R32, R17, 0x20, R8 ;  /* 0x0000002011207824 */ /* 0x000fe200078e0208 */
[----:B------:R-:W-:Y:S01]  /*1e90*/  IADD3 R33, P0, R24, R33, RZ ;  /* 0x0000002118217210 */ /* 0x000fe20007f1e0ff */
[----:B------:R-:W-:-:S03]  /*1ea0*/  IMAD.MOV.U32 R36, RZ, RZ, R11 ;  /* 0x000000ffff247224 */ /* 0x000fc600078e000b */
[----:B------:R-:W-:Y:S02]  /*1eb0*/  LEA.HI.X.SX32 R34, R24, R31, 0x1, P0 ;  /* 0x0000001f18227211 */ /* 0x000fe400000f0eff */
[----:B------:R-:W-:-:S04]  /*1ec0*/  LEA R30, P0, R33, c[0x0][0x160], 0x1 ;  /* 0x00005800211e7a11 */ /* 0x000fc800078008ff */
[----:B------:R-:W-:Y:S01]  /*1ed0*/  LEA.HI.X R31, R33, c[0x0][0x164], R34, 0x1, P0 ;  /* 0x00005900211f7a11 */ /* 0x000fe200000f0c22 */
[----:B------:R-:W-:-:S05]  /*1ee0*/  IMAD R33, R32, 0x2, R29 ;  /* 0x0000000220217824 */ /* 0x000fca00078e021d */
[----:B------:R-:W-:Y:S01]  /*1ef0*/  @!PT LDS RZ, [RZ] ;  /* 0x00000000fffff984 */ /* 0x000fe20000000800 */
[----:B------:R-:W-:Y:S01]  /*1f00*/  @!PT LDS RZ, [RZ] ;  /* 0x00000000fffff984 */ /* 0x000fe20000000800 */
[----:B------:R-:W-:Y:S01]  /*1f10*/  @!PT LDS RZ, [RZ] ;  /* 0x00000000fffff984 */ /* 0x000fe20000000800 */
[----:B------:R1:W-:Y:S03]  /*1f20*/  LDGSTS.E.128 [R33], [R30.64] ;  /* 0x000000001e217fae */ /* 0x0003e6000b921c44 */
.L_x_15:
[----:B------:R-:W-:Y:S05]  /*1f30*/  BSYNC B0 ;  /* 0x0000000000007941 */ /* 0x000fea0003800000 */
.L_x_14:
[----:B-1----:R-:W-:Y:S01]  /*1f40*/  IADD3 R30, -R0, 0x1ff, RZ ;  /* 0x000001ff001e7810 */ /* 0x002fe20007ffe1ff */
[----:B------:R-:W-:Y:S03]  /*1f50*/  BSSY B0, `(.L_x_20) ;  /* 0x0000064000007945 */ /* 0x000fe60003800000 */
[----:B------:R-:W-:-:S13]  /*1f60*/  ISETP.GE.U32.AND P0, PT, R30, 0x60, PT ;  /* 0x000000601e00780c */ /* 0x000fda0003f06070 */
[----:B------:R-:W-:Y:S05]  /*1f70*/  @!P0 BRA `(.L_x_21) ;  /* 0x0000061000008947 */ /* 0x000fea0003800000 */
[----:B------:R-:W-:-:S05]  /*1f80*/  IMAD.SHL.U32 R37, R36, 0x8, RZ ;  /* 0x0000000824257824 */ /* 0x000fca00078e00ff */
.L_x_24:
[C---:B------:R-:W-:Y:S01]  /*1f90*/  IADD3 R33, R37.reuse, 0x100, RZ ;  /* 0x0000010025217810 */ /* 0x040fe20007ffe0ff */
[----:B------:R-:W-:Y:S01]  /*1fa0*/  BSSY B1, `(.L_x_22) ;  /* 0x000005c000017945 */ /* 0x000fe20003800000 */
[----:B------:R-:W-:Y:S02]  /*1fb0*/  IADD3 R30, R36, 0x20, RZ ;  /* 0x00000020241e7810 */ /* 0x000fe40007ffe0ff */
[----:B------:R-:W-:Y:S02]  /*1fc0*/  SHF.R.S32.HI R32, RZ, 0x1f, R33 ;  /* 0x0000001fff207819 */ /* 0x000fe40000011421 */
[----:B------:R-:W-:Y:S02]  /*1fd0*/  SHF.R.S32.HI R31, RZ, 0x1f, R30 ;  /* 0x0000001fff1f7819 */ /* 0x000fe4000001141e */
[----:B------:R-:W-:Y:S02]  /*1fe0*/  IADD3 R39, R37, 0x200, RZ ;  /* 0x0000020025277810 */ /* 0x000fe40007ffe0ff */
[----:B------:R-:W-:-:S02]  /*1ff0*/  LEA.HI R34, R32, R33, RZ, 0x5 ;  /* 0x0000002120227211 */ /* 0x000fc400078f28ff */
[----:B------:R-:W-:Y:S02]  /*2000*/  LEA.HI R32, R31, R30, RZ, 0x2 ;  /* 0x0000001e1f207211 */ /* 0x000fe400078f10ff */
[----:B------:R-:W-:Y:S02]  /*2010*/  SHF.R.S32.HI R30, RZ, 0x1f, R37 ;  /* 0x0000001fff1e7819 */ /* 0x000fe40000011425 */
[----:B------:R-:W-:Y:S02]  /*2020*/  SHF.R.S32.HI R40, RZ, 0x1f, R39 ;  /* 0x0000001fff287819 */ /* 0x000fe40000011427 */
[----:B------:R-:W-:Y:S02]  /*2030*/  IADD3 R35, R36, 0x40, RZ ;  /* 0x0000004024237810 */ /* 0x000fe40007ffe0ff */
[----:B------:R-:W-:Y:S02]  /*2040*/  LEA.HI R30, R30, R37, RZ, 0x5 ;  /* 0x000000251e1e7211 */ /* 0x000fe400078f28ff */
[----:B------:R-:W-:-:S02]  /*2050*/  LEA.HI R40, R40, R39, RZ, 0x5 ;  /* 0x0000002728287211 */ /* 0x000fc400078f28ff */
[----:B------:R-:W-:Y:S02]  /*2060*/  SHF.R.S32.HI R38, RZ, 0x1f, R35 ;  /* 0x0000001fff267819 */ /* 0x000fe40000011423 */
[----:B------:R-:W-:Y:S02]  /*2070*/  SHF.R.S32.HI R31, RZ, 0x1f, R36 ;  /* 0x0000001fff1f7819 */ /* 0x000fe40000011424 */
[----:B------:R-:W-:Y:S02]  /*2080*/  LOP3.LUT R30, R30, 0xffffffe0, RZ, 0xc0, !PT ;  /* 0xffffffe01e1e7812 */ /* 0x000fe400078ec0ff */
[----:B------:R-:W-:Y:S02]  /*2090*/  LOP3.LUT R40, R40, 0xffffffe0, RZ, 0xc0, !PT ;  /* 0xffffffe028287812 */ /* 0x000fe400078ec0ff */
[----:B------:R-:W-:Y:S02]  /*20a0*/  LOP3.LUT R34, R34, 0xffffffe0, RZ, 0xc0, !PT ;  /* 0xffffffe022227812 */ /* 0x000fe400078ec0ff */
[----:B------:R-:W-:Y:S01]  /*20b0*/  LEA.HI R38, R38, R35, RZ, 0x2 ;  /* 0x0000002326267211 */ /* 0x000fe200078f10ff */
[----:B------:R-:W-:Y:S01]  /*20c0*/  IMAD.IADD R35, R37, 0x1, -R30 ;  /* 0x0000000125237824 */ /* 0x000fe200078e0a1e */
[----:B------:R-:W-:Y:S01]  /*20d0*/  LEA.HI R31, R31, R36, RZ, 0x2 ;  /* 0x000000241f1f7211 */ /* 0x000fe200078f10ff */
[----:B------:R-:W-:Y:S01]  /*20e0*/  IMAD.IADD R49, R39, 0x1, -R40 ;  /* 0x0000000127317824 */ /* 0x000fe200078e0a28 */
[----:B------:R-:W-:Y:S01]  /*20f0*/  SHF.R.S32.HI R42, RZ, 0x2, R32 ;  /* 0x00000002ff2a7819 */ /* 0x000fe20000011420 */
[----:B------:R-:W-:Y:S01]  /*2100*/  IMAD.IADD R43, R33, 0x1, -R34 ;  /* 0x00000001212b7824 */ /* 0x000fe200078e0a22 */
[----:B------:R-:W-:Y:S01]  /*2110*/  SHF.R.S32.HI R40, RZ, 0x2, R31 ;  /* 0x00000002ff287819 */ /* 0x000fe2000001141f */
[C---:B------:R-:W-:Y:S01]  /*2120*/  IMAD R39, R13.reuse, 0x20, R35 ;  /* 0x000000200d277824 */ /* 0x040fe200078e0223 */
[----:B------:R-:W-:Y:S01]  /*2130*/  SHF.R.S32.HI R50, RZ, 0x2, R38 ;  /* 0x00000002ff327819 */ /* 0x000fe20000011426 */
[----:B------:R-:W-:Y:S01]  /*2140*/  IMAD R48, R13, 0x20, R43 ;  /* 0x000000200d307824 */ /* 0x000fe200078e022b */
[----:B------:R-:W-:Y:S01]  /*2150*/  IADD3 R33, R37, 0x300, RZ ;  /* 0x0000030025217810 */ /* 0x000fe20007ffe0ff */
[----:B------:R-:W-:Y:S01]  /*2160*/  IMAD R53, R13, 0x20, R49 ;  /* 0x000000200d357824 */ /* 0x000fe200078e0231 */
[----:B------:R-:W-:Y:S01]  /*2170*/  ISETP.GE.AND P1, PT, R39, c[0x0][0x180], PT ;  /* 0x0000600027007a0c */ /* 0x000fe20003f26270 */
[C---:B------:R-:W-:Y:S01]  /*2180*/  IMAD R32, R5.reuse, 0x80, R40 ;  /* 0x0000008005207824 */ /* 0x040fe200078e0228 */
[----:B------:R-:W-:Y:S01]  /*2190*/  ISETP.GE.AND P0, PT, R48, c[0x0][0x180], PT ;  /* 0x0000600030007a0c */ /* 0x000fe20003f06270 */
[----:B------:R-:W-:Y:S01]  /*21a0*/  IMAD R47, R5, 0x80, R42 ;  /* 0x00000080052f7824 */ /* 0x000fe200078e022a */
[----:B------:R-:W-:Y:S01]  /*21b0*/  ISETP.GE.AND P2, PT, R53, c[0x0][0x180], PT ;  /* 0x0000600035007a0c */ /* 0x000fe20003f46270 */
[----:B------:R-:W-:Y:S01]  /*21c0*/  IMAD R51, R5, 0x80, R50 ;  /* 0x0000008005337824 */ /* 0x000fe200078e0232 */
[----:B------:R-:W-:-:S02]  /*21d0*/  ISETP.GE.OR P1, PT, R32, c[0x0][0x178], P1 ;  /* 0x00005e0020007a0c */ /* 0x000fc40000f26670 */
[----:B------:R-:W-:Y:S02]  /*21e0*/  SHF.R.S32.HI R34, RZ, 0x1f, R33 ;  /* 0x0000001fff227819 */ /* 0x000fe40000011421 */
[----:B------:R-:W-:Y:S02]  /*21f0*/  ISETP.GE.OR P0, PT, R47, c[0x0][0x178], P0 ;  /* 0x00005e002f007a0c */ /* 0x000fe40000706670 */
[----:B------:R-:W-:Y:S02]  /*2200*/  ISETP.GE.OR P2, PT, R51, c[0x0][0x178], P2 ;  /* 0x00005e0033007a0c */ /* 0x000fe40001746670 */
[----:B------:R-:W-:Y:S02]  /*2210*/  IADD3 R30, R36, 0x60, RZ ;  /* 0x00000060241e7810 */ /* 0x000fe40007ffe0ff */
[----:B------:R-:W-:Y:S02]  /*2220*/  LEA.HI R34, R34, R33, RZ, 0x5 ;  /* 0x0000002122227211 */ /* 0x000fe400078f28ff */
[----:B------:R-:W-:Y:S01]  /*2230*/  SHF.R.S32.HI R31, RZ, 0x1f, R30 ;  /* 0x0000001fff1f7819 */ /* 0x000fe2000001141e */
[----:B------:R-:W-:Y:S01]  /*2240*/  @!P1 IMAD R38, R40, 0x20, R35 ;  /* 0x0000002028269824 */ /* 0x000fe200078e0223 */
[----:B------:R-:W-:-:S02]  /*2250*/  LOP3.LUT R34, R34, 0xffffffe0, RZ, 0xc0, !PT ;  /* 0xffffffe022227812 */ /* 0x000fc400078ec0ff */
[----:B------:R-:W-:Y:S01]  /*2260*/  LEA.HI R41, R31, R30, RZ, 0x2 ;  /* 0x0000001e1f297211 */ /* 0x000fe200078f10ff */
[----:B------:R-:W-:Y:S02]  /*2270*/  @!P1 IMAD R30, R32, c[0x0][0x180], RZ ;  /* 0x00006000201e9a24 */ /* 0x000fe400078e02ff */
[----:B------:R-:W-:Y:S01]  /*2280*/  IMAD.IADD R54, R33, 0x1, -R34 ;  /* 0x0000000121367824 */ /* 0x000fe200078e0a22 */
[----:B------:R-:W-:Y:S01]  /*2290*/  @!P1 SHF.R.S32.HI R33, RZ, 0x1f, R39 ;  /* 0x0000001fff219819 */ /* 0x000fe20000011427 */
[----:B------:R-:W-:Y:S01]  /*22a0*/  @!P0 IMAD R31, R47, c[0x0][0x180], RZ ;  /* 0x000060002f1f8a24 */ /* 0x000fe200078e02ff */
[----:B------:R-:W-:Y:S01]  /*22b0*/  @!P1 IADD3 R39, P3, R39, R30, RZ ;  /* 0x0000001e27279210 */ /* 0x000fe20007f7e0ff */
[----:B------:R-:W-:Y:S01]  /*22c0*/  @!P2 IMAD R32, R51, c[0x0][0x180], RZ ;  /* 0x000060003320aa24 */ /* 0x000fe200078e02ff */
[----:B------:R-:W-:Y:S01]  /*22d0*/  @!P0 SHF.R.S32.HI R34, RZ, 0x1f, R48 ;  /* 0x0000001fff228819 */ /* 0x000fe20000011430 */
[----:B------:R-:W-:Y:S01]  /*22e0*/  @!P0 IMAD R40, R42, 0x20, R43 ;  /* 0x000000202a288824 */ /* 0x000fe200078e022b */
[----:B------:R-:W-:Y:S01]  /*22f0*/  @!P0 IADD3 R47, P4, R48, R31, RZ ;  /* 0x0000001f302f8210 */ /* 0x000fe20007f9e0ff */
[----:B------:R-:W-:Y:S01]  /*2300*/  @!P2 IMAD R42, R50, 0x20, R49 ;  /* 0x00000020322aa824 */ /* 0x000fe200078e0231 */
[----:B------:R-:W-:-:S02]  /*2310*/  @!P2 SHF.R.S32.HI R35, RZ, 0x1f, R53 ;  /* 0x0000001fff23a819 */ /* 0x000fc40000011435 */
[----:B------:R-:W-:Y:S02]  /*2320*/  @!P2 IADD3 R43, P5, R53, R32, RZ ;  /* 0x00000020352ba210 */ /* 0x000fe40007fbe0ff */
[----:B------:R-:W-:Y:S02]  /*2330*/  @!P1 LEA.HI.X.SX32 R52, R30, R33, 0x1, P3 ;  /* 0x000000211e349211 */ /* 0x000fe400018f0eff */
[----:B------:R-:W-:Y:S02]  /*2340*/  @!P1 LEA R30, P3, R39, c[0x0][0x160], 0x1 ;  /* 0x00005800271e9a11 */ /* 0x000fe400078608ff */
[----:B------:R-:W-:Y:S02]  /*2350*/  @!P0 LEA.HI.X.SX32 R50, R31, R34, 0x1, P4 ;  /* 0x000000221f328211 */ /* 0x000fe400020f0eff */
[----:B------:R-:W-:Y:S02]  /*2360*/  @!P2 LEA.HI.X.SX32 R48, R32, R35, 0x1, P5 ;  /* 0x000000232030a211 */ /* 0x000fe400028f0eff */
[----:B------:R-:W-:-:S02]  /*2370*/  @!P0 LEA R32, P4, R47, c[0x0][0x160], 0x1 ;  /* 0x000058002f208a11 */ /* 0x000fc400078808ff */
[----:B------:R-:W-:Y:S02]  /*2380*/  @!P2 LEA R34, P5, R43, c[0x0][0x160], 0x1 ;  /* 0x000058002b22aa11 */ /* 0x000fe400078a08ff */
[----:B------:R-:W-:Y:S01]  /*2390*/  @!P1 LEA.HI.X R31, R39, c[0x0][0x164], R52, 0x1, P3 ;  /* 0x00005900271f9a11 */ /* 0x000fe200018f0c34 */
[----:B------:R-:W-:Y:S01]  /*23a0*/  @!P1 IMAD R39, R38, 0x2, R29 ;  /* 0x0000000226279824 */ /* 0x000fe200078e021d */
[----:B------:R-:W-:Y:S01]  /*23b0*/  SHF.R.S32.HI R38, RZ, 0x2, R41 ;  /* 0x00000002ff267819 */ /* 0x000fe20000011429 */
[--C-:B------:R-:W-:Y:S01]  /*23c0*/  @!P0 IMAD R41, R40, 0x2, R29.reuse ;  /* 0x0000000228298824 */ /* 0x100fe200078e021d */
[----:B------:R-:W-:Y:S01]  /*23d0*/  @!P0 LEA.HI.X R33, R47, c[0x0][0x164], R50, 0x1, P4 ;  /* 0x000059002f218a11 */ /* 0x000fe200020f0c32 */
[----:B------:R-:W-:Y:S01]  /*23e0*/  IMAD R47, R13, 0x20, R54 ;  /* 0x000000200d2f7824 */ /* 0x000fe200078e0236 */
[----:B------:R-:W-:Y:S01]  /*23f0*/  @!P2 LEA.HI.X R35, R43, c[0x0][0x164], R48, 0x1, P5 ;  /* 0x000059002b23aa11 */ /* 0x000fe200028f0c30 */
[----:B------:R-:W-:Y:S01]  /*2400*/  @!P2 IMAD R43, R42, 0x2, R29 ;  /* 0x000000022a2ba824 */ /* 0x000fe200078e021d */
[----:B------:R-:W-:Y:S01]  /*2410*/  @!PT LDS RZ, [RZ] ;  /* 0x00000000fffff984 */ /* 0x000fe20000000800 */
[----:B------:R-:W-:Y:S01]  /*2420*/  @!PT LDS RZ, [RZ] ;  /* 0x00000000fffff984 */ /* 0x000fe20000000800 */
[----:B------:R-:W-:Y:S01]  /*2430*/  @!PT LDS RZ, [RZ] ;  /* 0x00000000fffff984 */ /* 0x000fe20000000800 */
[----:B------:R1:W-:Y:S01]  /*2440*/  @!P1 LDGSTS.E.128 [R39], [R30.64] ;  /* 0x000000001e279fae */ /* 0x0003e2000b921c44 */
[----:B------:R-:W-:Y:S01]  /*2450*/  IMAD R40, R5, 0x80, R38 ;  /* 0x0000008005287824 */ /* 0x000fe200078e0226 */
[----:B------:R-:W-:-:S02]  /*2460*/  ISETP.GE.AND P1, PT, R47, c[0x0][0x180], PT ;  /* 0x000060002f007a0c */ /* 0x000fc40003f26270 */
[----:B------:R1:W-:Y:S01]  /*2470*/  @!P0 LDGSTS.E.128 [R41], [R32.64] ;  /* 0x0000000020298fae */ /* 0x0003e2000b921c44 */
[----:B------:R-:W-:Y:S02]  /*2480*/  ISETP.GE.AND P0, PT, R36, 0x180, PT ;  /* 0x000001802400780c */ /* 0x000fe40003f06270 */
[----:B------:R-:W-:Y:S01]  /*2490*/  ISETP.GE.OR P1, PT, R40, c[0x0][0x178], P1 ;  /* 0x00005e0028007a0c */ /* 0x000fe20000f26670 */
[----:B------:R1:W-:Y:S01]  /*24a0*/  @!P2 LDGSTS.E.128 [R43], [R34.64] ;  /* 0x00000000222bafae */ /* 0x0003e2000b921c44 */
[----:B------:R-:W-:-:S11]  /*24b0*/  IADD3 R36, R36, 0x80, RZ ;  /* 0x0000008024247810 */ /* 0x000fd60007ffe0ff */
[----:B------:R-:W-:Y:S05]  /*24c0*/  @P1 BRA `(.L_x_23) ;  /* 0x0000009000001947 */ /* 0x000fea0003800000 */
[----:B-1----:R-:W-:Y:S01]  /*24d0*/  IMAD R30, R40, c[0x0][0x180], RZ ;  /* 0x00006000281e7a24 */ /* 0x002fe200078e02ff */
[----:B------:R-:W-:Y:S01]  /*24e0*/  SHF.R.S32.HI R31, RZ, 0x1f, R47 ;  /* 0x0000001fff1f7819 */ /* 0x000fe2000001142f */
[----:B------:R-:W-:-:S03]  /*24f0*/  IMAD R32, R38, 0x20, R54 ;  /* 0x0000002026207824 */ /* 0x000fc600078e0236 */
[----:B------:R-:W-:-:S04]  /*2500*/  IADD3 R33, P1, R47, R30, RZ ;  /* 0x0000001e2f217210 */ /* 0x000fc80007f3e0ff */
[----:B------:R-:W-:Y:S02]  /*2510*/  LEA.HI.X.SX32 R34, R30, R31, 0x1, P1 ;  /* 0x0000001f1e227211 */ /* 0x000fe400008f0eff */
[----:B------:R-:W-:-:S04]  /*2520*/  LEA R30, P1, R33, c[0x0][0x160], 0x1 ;  /* 0x00005800211e7a11 */ /* 0x000fc800078208ff */
[----:B------:R-:W-:Y:S01]  /*2530*/  LEA.HI.X R31, R33, c[0x0][0x164], R34, 0x1, P1 ;  /* 0x00005900211f7a11 */ /* 0x000fe200008f0c22 */
[----:B------:R-:W-:-:S05]  /*2540*/  IMAD R33, R32, 0x2, R29 ;  /* 0x0000000220217824 */ /* 0x000fca00078e021d */
[----:B------:R1:W-:Y:S03]  /*2550*/  LDGSTS.E.128 [R33], [R30.64] ;  /* 0x000000001e217fae */ /* 0x0003e6000b921c44 */
.L_x_23:
[----:B-1----:R-:W-:Y:S05]  /*2560*/  BSYNC B1 ;  /* 0x0000000000017941 */ /* 0x002fea0003800000 */
.L_x_22:
[----:B------:R-:W-:Y:S01]  /*2570*/  IADD3 R37, R37, 0x400, RZ ;  /* 0x0000040025257810 */ /* 0x000fe20007ffe0ff */
[----:B------:R-:W-:Y:S05]  /*2580*/  @!P0 BRA `(.L_x_24) ;  /* 0xfffffa0000008947 */ /* 0x000fea000383ffff */
.L_x_21:
[----:B------:R-:W-:Y:S05]  /*2590*/  BSYNC B0 ;  /* 0x0000000000007941 */ /* 0x000fea0003800000 */
.L_x_20:
[----:B------:R-:W-:Y:S01]  /*25a0*/  ISETP.NE.AND P0, PT, R16, RZ, PT ;  /* 0x000000ff1000720c */ /* 0x000fe20003f05270 */
[----:B------:R-:W-:Y:S01]  /*25b0*/  BSSY B0, `(.L_x_25) ;  /* 0x0000041000007945 */ /* 0x000fe20003800000 */
[----:B------:R-:W-:Y:S01]  /*25c0*/  LEA R29, R28, 0x6080, 0xc ;  /* 0x000060801c1d7811 */ /* 0x000fe200078e60ff */
[----:B------:R-:W-:-:S10]  /*25d0*/  IMAD.MOV.U32 R36, RZ, RZ, R0 ;  /* 0x000000ffff247224 */ /* 0x000fd400078e0000 */
[----:B------:R-:W-:Y:S05]  /*25e0*/  @!P0 BRA `(.L_x_26) ;  /* 0x000003d000008947 */ /* 0x000fea0003800000 */
[----:B------:R-:W-:Y:S01]  /*25f0*/  IMAD R30, R13, 0x20, R15 ;  /* 0x000000200d1e7824 */ /* 0x000fe200078e020f */
[----:B------:R-:W-:Y:S01]  /*2600*/  ISETP.GE.AND P0, PT, R23, c[0x0][0x17c], PT ;  /* 0x00005f0017007a0c */ /* 0x000fe20003f06270 */
[----:B------:R-:W-:Y:S01]  /*2610*/  BSSY B1, `(.L_x_27) ;  /* 0x0000010000017945 */ /* 0x000fe20003800000 */
[----:B------:R-:W-:Y:S02]  /*2620*/  ISETP.NE.AND P1, PT, R16, 0x1, PT ;  /* 0x000000011000780c */ /* 0x000fe40003f25270 */
[----:B------:R-:W-:-:S13]  /*2630*/  ISETP.GE.OR P0, PT, R30, c[0x0][0x180], P0 ;  /* 0x000060001e007a0c */ /* 0x000fda0000706670 */
[----:B------:R-:W-:Y:S05]  /*2640*/  @P0 BRA `(.L_x_28) ;  /* 0x000000c000000947 */ /* 0x000fea0003800000 */
[----:B------:R-:W-:-:S05]  /*2650*/  IMAD R30, R30, c[0x0][0x17c], RZ ;  /* 0x00005f001e1e7a24 */ /* 0x000fca00078e02ff */
[----:B------:R-:W-:Y:S02]  /*2660*/  SHF.R.S32.HI R32, RZ, 0x1f, R30 ;  /* 0x0000001fff207819 */ /* 0x000fe4000001141e */
[----:B------:R-:W-:-:S04]  /*2670*/  IADD3 R31, P0, R23, R30, RZ ;  /* 0x0000001e171f7210 */ /* 0x000fc80007f1e0ff */
[----:B------:R-:W-:Y:S01]  /*2680*/  LEA.HI.X.SX32 R34, R23, R32, 0x1, P0 ;  /* 0x0000002017227211 */ /* 0x000fe200000f0eff */
[----:B------:R-:W-:Y:S01]  /*2690*/  IMAD R32, R15, 0x40, R4 ;  /* 0x000000400f207824 */ /* 0x000fe200078e0204 */
[----:B------:R-:W-:-:S03]  /*26a0*/  LEA R30, P0, R31, c[0x0][0x168], 0x1 ;  /* 0x00005a001f1e7a11 */ /* 0x000fc600078008ff */
[----:B------:R-:W-:Y:S01]  /*26b0*/  IMAD R33, R32, 0x2, R29 ;  /* 0x0000000220217824 */ /* 0x000fe200078e021d */
[----:B------:R-:W-:-:S05]  /*26c0*/  LEA.HI.X R31, R31, c[0x0][0x16c], R34, 0x1, P0 ;  /* 0x00005b001f1f7a11 */ /* 0x000fca00000f0c22 */
[----:B------:R-:W-:Y:S01]  /*26d0*/  @!PT LDS RZ, [RZ] ;  /* 0x00000000fffff984 */ /* 0x000fe20000000800 */
[----:B------:R-:W-:Y:S01]  /*26e0*/  @!PT LDS RZ, [RZ] ;  /* 0x00000000fffff984 */ /* 0x000fe20000000800 */
[----:B------:R-:W-:Y:S01]  /*26f0*/  @!PT LDS RZ, [RZ] ;  /* 0x00000000fffff984 */ /* 0x000fe20000000800 */
[----:B------:R1:W-:Y:S04]  /*2700*/  LDGSTS.E.128 [R33], [R30.64] ;  /* 0x000000001e217fae */ /* 0x0003e8000b921c44 */
.L_x_28:
[----:B------:R-:W-:Y:S05]  /*2710*/  BSYNC B1 ;  /* 0x0000000000017941 */ /* 0x000fea0003800000 */
.L_x_27:
[----:B------:R-:W-:Y:S01]  /*2720*/  IMAD.MOV.U32 R36, RZ, RZ, R2 ;  /* 0x000000ffff247224 */ /* 0x000fe200078e0002 */
[----:B------:R-:W-:Y:S05]  /*2730*/  @!P1 BRA `(.L_x_26) ;  /* 0x0000028000009947 */ /* 0x000fea0003800000 */
[----:B------:R-:W2:Y:S01]  /*2740*/  S2R R0, SR_TID.X ;  /* 0x0000000000007919 */ /* 0x000ea20000002100 */
[----:B-1----:R-:W-:Y:S01]  /*2750*/  IMAD R31, R13, 0x20, R22 ;  /* 0x000000200d1f7824 */ /* 0x002fe200078e0216 */
[----:B------:R-:W-:Y:S01]  /*2760*/  ISETP.GE.AND P0, PT, R26, c[0x0][0x17c], PT ;  /* 0x00005f001a007a0c */ /* 0x000fe20003f06270 */
[----:B------:R-:W-:Y:S01]  /*2770*/  BSSY B1, `(.L_x_29) ;  /* 0x0000010000017945 */ /* 0x000fe20003800000 */
[----:B------:R-:W-:Y:S02]  /*2780*/  ISETP.NE.AND P1, PT, R16, 0x2, PT ;  /* 0x000000021000780c */ /* 0x000fe40003f25270 */
[----:B------:R-:W-:-:S13]  /*2790*/  ISETP.GE.OR P0, PT, R31, c[0x0][0x180], P0 ;  /* 0x000060001f007a0c */ /* 0x000fda0000706670 */
[----:B------:R-:W-:Y:S05]  /*27a0*/  @P0 BRA `(.L_x_30) ;  /* 0x000000c000000947 */ /* 0x000fea0003800000 */
[----:B------:R-:W-:Y:S02]  /*27b0*/  IMAD R31, R31, c[0x0][0x17c], RZ ;  /* 0x00005f001f1f7a24 */ /* 0x000fe400078e02ff */
[----:B------:R-:W-:-:S03]  /*27c0*/  IMAD R32, R22, 0x40, R7 ;  /* 0x0000004016207824 */ /* 0x000fc600078e0207 */
[----:B------:R-:W-:Y:S02]  /*27d0*/  SHF.R.S32.HI R33, RZ, 0x1f, R31 ;  /* 0x0000001fff217819 */ /* 0x000fe4000001141f */
[----:B------:R-:W-:-:S04]  /*27e0*/  IADD3 R31, P0, R26, R31, RZ ;  /* 0x0000001f1a1f7210 */ /* 0x000fc80007f1e0ff */
        /* <DEDUP_REMOVED lines=8> */
.L_x_30:
[----:B------:R-:W-:Y:S05]  /*2870*/  BSYNC B1 ;  /* 0x0000000000017941 */ /* 0x000fea0003800000 */
.L_x_29:
[----:B--2---:R-:W-:Y:S01]  /*2880*/  IADD3 R36, R0, 0x40, RZ ;  /* 0x0000004000247810 */ /* 0x004fe20007ffe0ff */
[----:B------:R-:W-:Y:S05]  /*2890*/  @!P1 BRA `(.L_x_26) ;  /* 0x0000012000009947 */ /* 0x000fea0003800000 */
[----:B-1----:R-:W-:Y:S01]  /*28a0*/  IMAD R30, R13, 0x20, R18 ;  /* 0x000000200d1e7824 */ /* 0x002fe200078e0212 */
[----:B------:R-:W-:Y:S01]  /*28b0*/  ISETP.GE.AND P0, PT, R27, c[0x0][0x17c], PT ;  /* 0x00005f001b007a0c */ /* 0x000fe20003f06270 */
[----:B------:R-:W-:-:S03]  /*28c0*/  IMAD.MOV.U32 R36, RZ, RZ, R11 ;  /* 0x000000ffff247224 */ /* 0x000fc600078e000b */
[----:B------:R-:W-:-:S13]  /*28d0*/  ISETP.GE.OR P0, PT, R30, c[0x0][0x180], P0 ;  /* 0x000060001e007a0c */ /* 0x000fda0000706670 */
[----:B------:R-:W-:Y:S05]  /*28e0*/  @P0 BRA `(.L_x_26) ;  /* 0x000000d000000947 */ /* 0x000fea0003800000 */
[----:B------:R-:W-:Y:S02]  /*28f0*/  IMAD R30, R30, c[0x0][0x17c], RZ ;  /* 0x00005f001e1e7a24 */ /* 0x000fe400078e02ff */
[----:B------:R-:W-:-:S03]  /*2900*/  IMAD.MOV.U32 R36, RZ, RZ, R11 ;  /* 0x000000ffff247224 */ /* 0x000fc600078e000b */
        /* <DEDUP_REMOVED lines=11> */
.L_x_26:
[----:B------:R-:W-:Y:S05]  /*29c0*/  BSYNC B0 ;  /* 0x0000000000007941 */ /* 0x000fea0003800000 */
.L_x_25:
[----:B-1----:R-:W-:Y:S01]  /*29d0*/  IADD3 R30, -R0, 0xff, RZ ;  /* 0x000000ff001e7810 */ /* 0x002fe20007ffe1ff */
[----:B------:R-:W-:Y:S03]  /*29e0*/  BSSY B0, `(.L_x_31) ;  /* 0x0000063000007945 */ /* 0x000fe60003800000 */
[----:B------:R-:W-:-:S13]  /*29f0*/  ISETP.GE.U32.AND P0, PT, R30, 0x60, PT ;  /* 0x000000601e00780c */ /* 0x000fda0003f06070 */
[----:B------:R-:W-:Y:S05]  /*2a00*/  @!P0 BRA `(.L_x_32) ;  /* 0x0000060000008947 */ /* 0x000fea0003800000 */
.L_x_35:
[C---:B------:R-:W-:Y:S01]  /*2a10*/  IMAD.SHL.U32 R30, R36.reuse, 0x8, RZ ;  /* 0x00000008241e7824 */ /* 0x040fe200078e00ff */
[C---:B------:R-:W-:Y:S01]  /*2a20*/  IADD3 R32, R36.reuse, 0x20, RZ ;  /* 0x0000002024207810 */ /* 0x040fe20007ffe0ff */
[----:B------:R-:W-:Y:S01]  /*2a30*/  BSSY B1, `(.L_x_33) ;  /* 0x000005c000017945 */ /* 0x000fe20003800000 */
[----:B------:R-:W-:Y:S02]  /*2a40*/  IADD3 R34, R36, 0x40, RZ ;  /* 0x0000004024227810 */ /* 0x000fe40007ffe0ff */
[----:B------:R-:W-:Y:S02]  /*2a50*/  SHF.R.S32.HI R33, RZ, 0x1f, R32 ;  /* 0x0000001fff217819 */ /* 0x000fe40000011420 */
[----:B------:R-:W-:Y:S01]  /*2a60*/  SHF.R.S32.HI R31, RZ, 0x1f, R30 ;  /* 0x0000001fff1f7819 */ /* 0x000fe2000001141e */
[----:B------:R-:W-:Y:S01]  /*2a70*/  IMAD.SHL.U32 R38, R34, 0x8, RZ ;  /* 0x0000000822267824 */ /* 0x000fe200078e00ff */
[----:B------:R-:W-:Y:S01]  /*2a80*/  LEA.HI R33, R33, R32, RZ, 0x3 ;  /* 0x0000002021217211 */ /* 0x000fe200078f18ff */
[----:B------:R-:W-:Y:S01]  /*2a90*/  IMAD.SHL.U32 R32, R32, 0x8, RZ ;  /* 0x0000000820207824 */ /* 0x000fe200078e00ff */
[----:B------:R-:W-:-:S02]  /*2aa0*/  LEA.HI R31, R31, R30, RZ, 0x6 ;  /* 0x0000001e1f1f7211 */ /* 0x000fc400078f30ff */
[----:B------:R-:W-:Y:S02]  /*2ab0*/  SHF.R.S32.HI R39, RZ, 0x1f, R38 ;  /* 0x0000001fff277819 */ /* 0x000fe40000011426 */
[----:B------:R-:W-:Y:S02]  /*2ac0*/  LOP3.LUT R31, R31, 0xffffffc0, RZ, 0xc0, !PT ;  /* 0xffffffc01f1f7812 */ /* 0x000fe400078ec0ff */
[----:B------:R-:W-:Y:S02]  /*2ad0*/  SHF.R.S32.HI R35, RZ, 0x1f, R32 ;  /* 0x0000001fff237819 */ /* 0x000fe40000011420 */
[----:B------:R-:W-:Y:S01]  /*2ae0*/  LEA.HI R39, R39, R38, RZ, 0x6 ;  /* 0x0000002627277211 */ /* 0x000fe200078f30ff */
[----:B------:R-:W-:Y:S01]  /*2af0*/  IMAD.IADD R41, R30, 0x1, -R31 ;  /* 0x000000011e297824 */ /* 0x000fe200078e0a1f */
[----:B------:R-:W-:Y:S02]  /*2b00*/  LEA.HI R35, R35, R32, RZ, 0x6 ;  /* 0x0000002023237211 */ /* 0x000fe400078f30ff */
[----:B------:R-:W-:-:S02]  /*2b10*/  SHF.R.S32.HI R37, RZ, 0x1f, R34 ;  /* 0x0000001fff257819 */ /* 0x000fc40000011422 */
[----:B------:R-:W-:Y:S02]  /*2b20*/  SHF.R.S32.HI R31, RZ, 0x1f, R36 ;  /* 0x0000001fff1f7819 */ /* 0x000fe40000011424 */
[----:B------:R-:W-:Y:S02]  /*2b30*/  LOP3.LUT R39, R39, 0xffffffc0, RZ, 0xc0, !PT ;  /* 0xffffffc027277812 */ /* 0x000fe400078ec0ff */
[----:B------:R-:W-:Y:S02]  /*2b40*/  LOP3.LUT R35, R35, 0xffffffc0, RZ, 0xc0, !PT ;  /* 0xffffffc023237812 */ /* 0x000fe400078ec0ff */
[----:B------:R-:W-:Y:S01]  /*2b50*/  LEA.HI R37, R37, R34, RZ, 0x3 ;  /* 0x0000002225257211 */ /* 0x000fe200078f18ff */
[----:B------:R-:W-:Y:S01]  /*2b60*/  IMAD.IADD R49, R38, 0x1, -R39 ;  /* 0x0000000126317824 */ /* 0x000fe200078e0a27 */
[----:B------:R-:W-:Y:S01]  /*2b70*/  LEA.HI R31, R31, R36, RZ, 0x3 ;  /* 0x000000241f1f7211 */ /* 0x000fe200078f18ff */
[----:B------:R-:W-:Y:S01]  /*2b80*/  IMAD.IADD R43, R32, 0x1, -R35 ;  /* 0x00000001202b7824 */ /* 0x000fe200078e0a23 */
[----:B------:R-:W-:Y:S01]  /*2b90*/  SHF.R.S32.HI R42, RZ, 0x3, R37 ;  /* 0x00000003ff2a7819 */ /* 0x000fe20000011425 */
[C---:B------:R-:W-:Y:S01]  /*2ba0*/  IMAD R37, R10.reuse, 0x40, R41 ;  /* 0x000000400a257824 */ /* 0x040fe200078e0229 */
[----:B------:R-:W-:Y:S01]  /*2bb0*/  SHF.R.S32.HI R38, RZ, 0x3, R31 ;  /* 0x00000003ff267819 */ /* 0x000fe2000001141f */
[----:B------:R-:W-:Y:S01]  /*2bc0*/  IMAD R48, R10, 0x40, R43 ;  /* 0x000000400a307824 */ /* 0x000fe200078e022b */
[----:B------:R-:W-:Y:S01]  /*2bd0*/  IADD3 R30, R36, 0x60, RZ ;  /* 0x00000060241e7810 */ /* 0x000fe20007ffe0ff */
[----:B------:R-:W-:Y:S01]  /*2be0*/  IMAD R51, R10, 0x40, R49 ;  /* 0x000000400a337824 */ /* 0x000fe200078e0231 */
[----:B------:R-:W-:Y:S01]  /*2bf0*/  SHF.R.S32.HI R40, RZ, 0x3, R33 ;  /* 0x00000003ff287819 */ /* 0x000fe20000011421 */
[----:B------:R-:W-:Y:S01]  /*2c00*/  IMAD R35, R13, 0x20, R38 ;  /* 0x000000200d237824 */ /* 0x000fe200078e0226 */
[----:B------:R-:W-:Y:S01]  /*2c10*/  ISETP.GE.AND P1, PT, R37, c[0x0][0x17c], PT ;  /* 0x00005f0025007a0c */ /* 0x000fe20003f26270 */
[----:B------:R-:W-:Y:S01]  /*2c20*/  IMAD.SHL.U32 R34, R30, 0x8, RZ ;  /* 0x000000081e227824 */ /* 0x000fe200078e00ff */
        /* <DEDUP_REMOVED lines=8> */
[----:B------:R-:W-:Y:S02]  /*2cb0*/  LEA.HI R32, R31, R34, RZ, 0x6 ;  /* 0x000000221f207211 */ /* 0x000fe400078f30ff */
[----:B------:R-:W-:Y:S02]  /*2cc0*/  SHF.R.S32.HI R31, RZ, 0x1f, R30 ;  /* 0x0000001fff1f7819 */ /* 0x000fe4000001141e */
[----:B------:R-:W-:Y:S01]  /*2cd0*/  LOP3.LUT R33, R32, 0xffffffc0, RZ, 0xc0, !PT ;  /* 0xffffffc020217812 */ /* 0x000fe200078ec0ff */
[----:B------:R-:W-:Y:S01]  /*2ce0*/  @!P1 IMAD R38, R38, 0x40, R41 ;  /* 0x0000004026269824 */ /* 0x000fe200078e0229 */
[----:B------:R-:W-:Y:S01]  /*2cf0*/  LEA.HI R39, R31, R30, RZ, 0x3 ;  /* 0x0000001e1f277211 */ /* 0x000fe200078f18ff */
[----:B------:R-:W-:-:S02]  /*2d00*/  @!P1 IMAD R30, R35, c[0x0][0x17c], RZ ;  /* 0x00005f00231e9a24 */ /* 0x000fc400078e02ff */
        /* <DEDUP_REMOVED lines=9> */
[----:B------:R-:W-:Y:S02]  /*2da0*/  @!P2 SHF.R.S32.HI R35, RZ, 0x1f, R51 ;  /* 0x0000001fff23a819 */ /* 0x000fe40000011433 */
[----:B------:R-:W-:-:S02]  /*2db0*/  @!P2 IADD3 R41, P5, R51, R32, RZ ;  /* 0x000000203329a210 */ /* 0x000fc40007fbe0ff */
[----:B------:R-:W-:Y:S02]  /*2dc0*/  @!P1 LEA.HI.X.SX32 R52, R30, R33, 0x1, P3 ;  /* 0x000000211e349211 */ /* 0x000fe400018f0eff */
[----:B------:R-:W-:Y:S02]  /*2dd0*/  @!P1 LEA R30, P3, R37, c[0x0][0x168], 0x1 ;  /* 0x00005a00251e9a11 */ /* 0x000fe400078608ff */
[----:B------:R-:W-:Y:S02]  /*2de0*/  @!P0 LEA.HI.X.SX32 R50, R31, R34, 0x1, P4 ;  /* 0x000000221f328211 */ /* 0x000fe400020f0eff */
[----:B------:R-:W-:Y:S02]  /*2df0*/  @!P2 LEA.HI.X.SX32 R48, R32, R35, 0x1, P5 ;  /* 0x000000232030a211 */ /* 0x000fe400028f0eff */
[----:B------:R-:W-:Y:S02]  /*2e00*/  @!P0 LEA R32, P4, R43, c[0x0][0x168], 0x1 ;  /* 0x00005a002b208a11 */ /* 0x000fe400078808ff */
[----:B------:R-:W-:-:S02]  /*2e10*/  @!P2 LEA R34, P5, R41, c[0x0][0x168], 0x1 ;  /* 0x00005a002922aa11 */ /* 0x000fc400078a08ff */
[----:B------:R-:W-:Y:S01]  /*2e20*/  @!P1 LEA.HI.X R31, R37, c[0x0][0x16c], R52, 0x1, P3 ;  /* 0x00005b00251f9a11 */ /* 0x000fe200018f0c34 */
[----:B------:R-:W-:Y:S01]  /*2e30*/  @!P1 IMAD R37, R38, 0x2, R29 ;  /* 0x0000000226259824 */ /* 0x000fe200078e021d */
[----:B------:R-:W-:Y:S01]  /*2e40*/  SHF.R.S32.HI R38, RZ, 0x3, R39 ;  /* 0x00000003ff267819 */ /* 0x000fe20000011427 */
[----:B------:R-:W-:Y:S01]  /*2e50*/  @!P0 IMAD R39, R40, 0x2, R29 ;  /* 0x0000000228278824 */ /* 0x000fe200078e021d */
        /* <DEDUP_REMOVED lines=25> */
.L_x_34:
[----:B-1----:R-:W-:Y:S05]  /*2ff0*/  BSYNC B1 ;  /* 0x0000000000017941 */ /* 0x002fea0003800000 */
.L_x_33:
[----:B------:R-:W-:Y:S05]  /*3000*/  @!P0 BRA `(.L_x_35) ;  /* 0xfffffa0000008947 */ /* 0x000fea000383ffff */
.L_x_32:
[----:B------:R-:W-:Y:S05]  /*3010*/  BSYNC B0 ;  /* 0x0000000000007941 */ /* 0x000fea0003800000 */
.L_x_31:
[----:B------:R-:W0:Y:S01]  /*3020*/  LDGDEPBAR ;  /* 0x00000000000079af */ /* 0x000e220000000000 */
[----:B------:R-:W-:Y:S01]  /*3030*/  IMAD.SHL.U32 R28, R28, 0x8, RZ ;  /* 0x000000081c1c7824 */ /* 0x000fe200078e00ff */
[----:B------:R-:W-:-:S04]  /*3040*/  DEPBAR.LE SB0, 0x0 ;  /* 0x000080000000791a */ /* 0x000fc80000000000 */
[----:B------:R-:W-:Y:S01]  /*3050*/  @!PT LDS RZ, [RZ] ;  /* 0x00000000fffff984 */ /* 0x000fe20000000800 */
[----:B------:R-:W-:Y:S01]  /*3060*/  @!PT LDS RZ, [RZ] ;  /* 0x00000000fffff984 */ /* 0x000fe20000000800 */
[----:B------:R-:W-:Y:S01]  /*3070*/  @!PT LDS RZ, [RZ] ;  /* 0x00000000fffff984 */ /* 0x000fe20000000800 */
[----:B------:R-:W-:Y:S01]  /*3080*/  @!PT LDS RZ, [RZ] ;  /* 0x00000000fffff984 */ /* 0x000fe20000000800 */
[----:B------:R-:W-:Y:S06]  /*3090*/  MEMBAR.ALL.CTA ;  /* 0x0000000000007992 */ /* 0x000fec0000008000 */
[----:B------:R-:W-:Y:S01]  /*30a0*/  IADD3 R13, R13, 0x1, RZ ;  /* 0x000000010d0d7810 */ /* 0x000fe20007ffe0ff */
[----:B------:R1:W-:Y:S03]  /*30b0*/  ATOMS.ARRIVE.64 RZ, [R28+URZ] ;  /* 0x000000001cff7f8c */ /* 0x0003e6000c80043f */
[----:B------:R-:W-:-:S13]  /*30c0*/  ISETP.GE.AND P0, PT, R13, R20, PT ;  /* 0x000000140d00720c */ /* 0x000fda0003f06270 */
[----:B-1----:R-:W-:Y:S01]  /*30d0*/  @P0 CALL.REL.NOINC `(.L_x_36) ;  /* 0x0000001000000944 */ /* 0x002fe20003c00000 */
[----:B------:R-:W-:Y:S05]  /*30e0*/  BRA `(.L_x_37) ;  /* 0xffffe97000007947 */ /* 0x000fea000383ffff */
.L_x_36:
[----:B------:R-:W-:Y:S05]  /*30f0*/  EXIT ;  /* 0x000000000000794d */ /* 0x000fea0003800000 */
.L_x_38:
[----:B------:R-:W-:-:S00]  /*3100*/  BRA `(.L_x_38) ;  /* 0xfffffff000007947 */ /* 0x000fc0000383ffff */
[----:B------:R-:W-:-:S00]  /*3110*/  NOP ;  /* 0x0000000000007918 */ /* 0x000fc00000000000 */
        /* <DEDUP_REMOVED lines=14> */
.L_x_39:


//--------------------- .nv.shared.gemm_mma_kernel --------------------------
	.section	.nv.shared.gemm_mma_kernel,"aw",@nobits
	.sectionflags	@""
	.align	16
